// auto-generated by cutlass_sweep.gemm — config: {"arch": "sm_90", "cluster_m": 2, "cluster_n": 1, "dtype": "bf16", "stages": 5, "tile_k": 128, "tile_m": 128, "tile_n": 64}
#include "cutlass/cutlass.h"
#include "cutlass/gemm/collective/collective_builder.hpp"
#include "cutlass/gemm/device/gemm_universal_adapter.h"
#include "cutlass/gemm/kernel/gemm_universal.hpp"
#include "cutlass/epilogue/collective/collective_builder.hpp"

using ElemA = cutlass::bfloat16_t;
using ElemB = cutlass::bfloat16_t;
using ElemCD = cutlass::bfloat16_t;
using Acc  = float;
using TileShape    = cute::Shape<cute::_128, cute::_64, cute::_128>;
using ClusterShape = cute::Shape<cute::_2, cute::_1, cute::_1>;

using CollectiveEpilogue = typename cutlass::epilogue::collective::CollectiveBuilder<
    cutlass::arch::Sm90, cutlass::arch::OpClassTensorOp,
    TileShape, ClusterShape,
    cutlass::epilogue::collective::EpilogueTileAuto,
    Acc, Acc,
    ElemCD, cutlass::layout::RowMajor, 128 / cutlass::sizeof_bits<ElemCD>::value,
    ElemCD, cutlass::layout::RowMajor, 128 / cutlass::sizeof_bits<ElemCD>::value,
    cutlass::epilogue::collective::EpilogueScheduleAuto
  >::CollectiveOp;

using CollectiveMainloop = typename cutlass::gemm::collective::CollectiveBuilder<
    cutlass::arch::Sm90, cutlass::arch::OpClassTensorOp,
    ElemA, cutlass::layout::RowMajor, 128 / cutlass::sizeof_bits<ElemA>::value,
    ElemB, cutlass::layout::ColumnMajor, 128 / cutlass::sizeof_bits<ElemB>::value,
    Acc,
    TileShape, ClusterShape,
    cutlass::gemm::collective::StageCount<5>,
    cutlass::gemm::collective::KernelScheduleAuto
  >::CollectiveOp;

using GemmKernel = cutlass::gemm::kernel::GemmUniversal<
    cute::Shape<int,int,int,int>,
    CollectiveMainloop,
    CollectiveEpilogue
>;
using Gemm = cutlass::gemm::device::GemmUniversalAdapter<GemmKernel>;

// Force the device kernel symbol into the cubin without needing a host main.
auto* _anchor = &cutlass::device_kernel<GemmKernel>;


// ===== COMPILED SASS (sm_90a) =====

	.target	sm_90a

	.elftype	@"ET_EXEC"


//--------------------- .note.nv.tkinfo           --------------------------
	.section	.note.nv.tkinfo,"",@"SHT_NOTE"
	.sectionflags	@"SHF_NOTE_NV_TKINFO"
	.tkinfo
        /*0018*/ 	.word	0x00000002
        /*0030*/ 	.string	""
        /*0030*/ 	.string	"ptxas"
        /*0030*/ 	.string	"Cuda compilation tools, release 13.0, V13.0.88"
        /*0030*/ 	.string	"Build cuda_13.0.r13.0/compiler.36424714_0"
        /*0030*/ 	.string	"-arch sm_90a -m 64 "



//--------------------- .note.nv.cuinfo           --------------------------
	.section	.note.nv.cuinfo,"",@"SHT_NOTE"
	.sectionflags	@"SHF_NOTE_NV_CUINFO"
        /*0018*/ 	.short	0x0002
        /*001a*/ 	.short	0x005a
        /*001c*/ 	.short	0x0082
	.zero		2


//--------------------- .nv.info                  --------------------------
	.section	.nv.info,"",@"SHT_CUDA_INFO"
	.align	4


	//----- nvinfo : EIATTR_REGCOUNT
	.align		4
        /*0000*/ 	.byte	0x04, 0x2f
        /*0002*/ 	.short	(.L_15 - .L_14)
	.align		4
.L_14:
        /*0004*/ 	.word	index@(_ZN7cutlass13device_kernelINS_4gemm6kernel13GemmUniversalIN4cute5tupleIJiiiiEEENS1_10collective13CollectiveMmaINS1_34MainloopSm90TmaGmmaWarpSpecializedILi5ENS5_IJNS4_1CILi2EEENSA_ILi1EEESC_EEENS1_35KernelTmaWarpSpecializedCooperativeEEENS5_IJNSA_ILi128EEENSA_ILi64EEESG_EEENS_10bfloat16_tENS5_IJlSC_lEEESJ_SK_NS4_8TiledMMAINS4_8MMA_AtomIJNS4_4SM904GMMA27MMA_64x64x16_F32BF16BF16_SSILNSO_5MajorE0ELSQ_0ELNSO_7ScaleInE1ELSR_1EEEEEENS4_6LayoutISD_NS5_IJSC_NSA_ILi0EEESV_EEEEENS5_IJNS4_10UnderscoreESY_SY_EEEEENS4_13SM90_TMA_LOADENS4_14ComposedLayoutINS4_7SwizzleILi3ELi4ELi3EEENS4_18smem_ptr_flag_bitsILi16EEENSU_INS5_IJNSA_ILi8EEESH_EEENS5_IJSH_SC_EEEEEEEvNS4_8identityENS4_23SM90_TMA_LOAD_MULTICASTES1B_vS1C_EENS_8epilogue10collective6detail29Sm90TmaWarpSpecializedAdapterINS1G_15DefaultEpilogueISJ_SK_SK_NS1F_6thread17LinearCombinationISJ_Li1EffLNS1K_9ScaleType4KindE0ELNS_15FloatRoundStyleE2ESJ_EENS1_15EpilogueDefaultEEEEEvvEEEEvNT_6ParamsE)
        /*0008*/ 	.word	0x000000a8


	//----- nvinfo : EIATTR_FRAME_SIZE
	.align		4
.L_15:
        /*000c*/ 	.byte	0x04, 0x11
        /*000e*/ 	.short	(.L_17 - .L_16)
	.align		4
.L_16:
        /*0010*/ 	.word	index@(_ZN7cutlass13device_kernelINS_4gemm6kernel13GemmUniversalIN4cute5tupleIJiiiiEEENS1_10collective13CollectiveMmaINS1_34MainloopSm90TmaGmmaWarpSpecializedILi5ENS5_IJNS4_1CILi2EEENSA_ILi1EEESC_EEENS1_35KernelTmaWarpSpecializedCooperativeEEENS5_IJNSA_ILi128EEENSA_ILi64EEESG_EEENS_10bfloat16_tENS5_IJlSC_lEEESJ_SK_NS4_8TiledMMAINS4_8MMA_AtomIJNS4_4SM904GMMA27MMA_64x64x16_F32BF16BF16_SSILNSO_5MajorE0ELSQ_0ELNSO_7ScaleInE1ELSR_1EEEEEENS4_6LayoutISD_NS5_IJSC_NSA_ILi0EEESV_EEEEENS5_IJNS4_10UnderscoreESY_SY_EEEEENS4_13SM90_TMA_LOADENS4_14ComposedLayoutINS4_7SwizzleILi3ELi4ELi3EEENS4_18smem_ptr_flag_bitsILi16EEENSU_INS5_IJNSA_ILi8EEESH_EEENS5_IJSH_SC_EEEEEEEvNS4_8identityENS4_23SM90_TMA_LOAD_MULTICASTES1B_vS1C_EENS_8epilogue10collective6detail29Sm90TmaWarpSpecializedAdapterINS1G_15DefaultEpilogueISJ_SK_SK_NS1F_6thread17LinearCombinationISJ_Li1EffLNS1K_9ScaleType4KindE0ELNS_15FloatRoundStyleE2ESJ_EENS1_15EpilogueDefaultEEEEEvvEEEEvNT_6ParamsE)
        /*0014*/ 	.word	0x00000000


	//----- nvinfo : EIATTR_MIN_STACK_SIZE
	.align		4
.L_17:
        /*0018*/ 	.byte	0x04, 0x12
        /*001a*/ 	.short	(.L_19 - .L_18)
	.align		4
.L_18:
        /*001c*/ 	.word	index@(_ZN7cutlass13device_kernelINS_4gemm6kernel13GemmUniversalIN4cute5tupleIJiiiiEEENS1_10collective13CollectiveMmaINS1_34MainloopSm90TmaGmmaWarpSpecializedILi5ENS5_IJNS4_1CILi2EEENSA_ILi1EEESC_EEENS1_35KernelTmaWarpSpecializedCooperativeEEENS5_IJNSA_ILi128EEENSA_ILi64EEESG_EEENS_10bfloat16_tENS5_IJlSC_lEEESJ_SK_NS4_8TiledMMAINS4_8MMA_AtomIJNS4_4SM904GMMA27MMA_64x64x16_F32BF16BF16_SSILNSO_5MajorE0ELSQ_0ELNSO_7ScaleInE1ELSR_1EEEEEENS4_6LayoutISD_NS5_IJSC_NSA_ILi0EEESV_EEEEENS5_IJNS4_10UnderscoreESY_SY_EEEEENS4_13SM90_TMA_LOADENS4_14ComposedLayoutINS4_7SwizzleILi3ELi4ELi3EEENS4_18smem_ptr_flag_bitsILi16EEENSU_INS5_IJNSA_ILi8EEESH_EEENS5_IJSH_SC_EEEEEEEvNS4_8identityENS4_23SM90_TMA_LOAD_MULTICASTES1B_vS1C_EENS_8epilogue10collective6detail29Sm90TmaWarpSpecializedAdapterINS1G_15DefaultEpilogueISJ_SK_SK_NS1F_6thread17LinearCombinationISJ_Li1EffLNS1K_9ScaleType4KindE0ELNS_15FloatRoundStyleE2ESJ_EENS1_15EpilogueDefaultEEEEEvvEEEEvNT_6ParamsE)
        /*0020*/ 	.word	0x00000000
.L_19:


//--------------------- .nv.compat                --------------------------
	.section	.nv.compat,"",@"SHT_CUDA_COMPAT_INFO"
	.align	4
        /*0000*/ 	.byte	0x02, 0x09, 0x01, 0x00, 0x02, 0x02, 0x04, 0x00, 0x02, 0x05, 0x05, 0x00, 0x03, 0x07, 0x01, 0x01
        /*0010*/ 	.byte	0x02, 0x03, 0x01, 0x00, 0x02, 0x06, 0x01, 0x00, 0x04, 0x0b, 0x08, 0x00, 0x00, 0x00, 0x00, 0x00
        /*0020*/ 	.byte	0x00, 0x00, 0x00, 0x00


//--------------------- .nv.info._ZN7cutlass13device_kernelINS_4gemm6kernel13GemmUniversalIN4cute5tupleIJiiiiEEENS1_10collective13CollectiveMmaINS1_34MainloopSm90TmaGmmaWarpSpecializedILi5ENS5_IJNS4_1CILi2EEENSA_ILi1EEESC_EEENS1_35KernelTmaWarpSpecializedCooperativeEEENS5_IJNSA_ILi128EEENSA_ILi64EEESG_EEENS_10bfloat16_tENS5_IJlSC_lEEESJ_SK_NS4_8TiledMMAINS4_8MMA_AtomIJNS4_4SM904GMMA27MMA_64x64x16_F32BF16BF16_SSILNSO_5MajorE0ELSQ_0ELNSO_7ScaleInE1ELSR_1EEEEEENS4_6LayoutISD_NS5_IJSC_NSA_ILi0EEESV_EEEEENS5_IJNS4_10UnderscoreESY_SY_EEEEENS4_13SM90_TMA_LOADENS4_14ComposedLayoutINS4_7SwizzleILi3ELi4ELi3EEENS4_18smem_ptr_flag_bitsILi16EEENSU_INS5_IJNSA_ILi8EEESH_EEENS5_IJSH_SC_EEEEEEEvNS4_8identityENS4_23SM90_TMA_LOAD_MULTICASTES1B_vS1C_EENS_8epilogue10collective6detail29Sm90TmaWarpSpecializedAdapterINS1G_15DefaultEpilogueISJ_SK_SK_NS1F_6thread17LinearCombinationISJ_Li1EffLNS1K_9ScaleType4KindE0ELNS_15FloatRoundStyleE2ESJ_EENS1_15EpilogueDefaultEEEEEvvEEEEvNT_6ParamsE --------------------------
	.section	.nv.info._ZN7cutlass13device_kernelINS_4gemm6kernel13GemmUniversalIN4cute5tupleIJiiiiEEENS1_10collective13CollectiveMmaINS1_34MainloopSm90TmaGmmaWarpSpecializedILi5ENS5_IJNS4_1CILi2EEENSA_ILi1EEESC_EEENS1_35KernelTmaWarpSpecializedCooperativeEEENS5_IJNSA_ILi128EEENSA_ILi64EEESG_EEENS_10bfloat16_tENS5_IJlSC_lEEESJ_SK_NS4_8TiledMMAINS4_8MMA_AtomIJNS4_4SM904GMMA27MMA_64x64x16_F32BF16BF16_SSILNSO_5MajorE0ELSQ_0ELNSO_7ScaleInE1ELSR_1EEEEEENS4_6LayoutISD_NS5_IJSC_NSA_ILi0EEESV_EEEEENS5_IJNS4_10UnderscoreESY_SY_EEEEENS4_13SM90_TMA_LOADENS4_14ComposedLayoutINS4_7SwizzleILi3ELi4ELi3EEENS4_18smem_ptr_flag_bitsILi16EEENSU_INS5_IJNSA_ILi8EEESH_EEENS5_IJSH_SC_EEEEEEEvNS4_8identityENS4_23SM90_TMA_LOAD_MULTICASTES1B_vS1C_EENS_8epilogue10collective6detail29Sm90TmaWarpSpecializedAdapterINS1G_15DefaultEpilogueISJ_SK_SK_NS1F_6thread17LinearCombinationISJ_Li1EffLNS1K_9ScaleType4KindE0ELNS_15FloatRoundStyleE2ESJ_EENS1_15EpilogueDefaultEEEEEvvEEEEvNT_6ParamsE,"",@"SHT_CUDA_INFO"
	.sectionflags	@""
	.align	4


	//----- nvinfo : EIATTR_CUDA_API_VERSION
	.align		4
        /*0000*/ 	.byte	0x04, 0x37
        /*0002*/ 	.short	(.L_21 - .L_20)
.L_20:
        /*0004*/ 	.word	0x00000082


	//----- nvinfo : EIATTR_KPARAM_INFO
	.align		4
.L_21:
        /*0008*/ 	.byte	0x04, 0x17
        /*000a*/ 	.short	(.L_23 - .L_22)
.L_22:
        /*000c*/ 	.word	0x00000000
        /*0010*/ 	.short	0x0000
        /*0012*/ 	.short	0x0070
        /*0014*/ 	.byte	0x00, 0xf0, 0x01, 0x10


	//----- nvinfo : EIATTR_SPARSE_MMA_MASK
	.align		4
.L_23:
        /*0018*/ 	.byte	0x03, 0x50
        /*001a*/ 	.short	0x0000


	//----- nvinfo : EIATTR_MAXREG_COUNT
	.align		4
        /*001c*/ 	.byte	0x03, 0x1b
        /*001e*/ 	.short	0x00a8


	//----- nvinfo : EIATTR_NUM_BARRIERS
	.align		4
        /*0020*/ 	.byte	0x02, 0x4c
        /*0022*/ 	.byte	0x01
	.zero		1


	//----- nvinfo : EIATTR_EXTERNS
	.align		4
        /*0024*/ 	.byte	0x04, 0x0f
        /*0026*/ 	.short	(.L_25 - .L_24)


	//   ....[0]....
	.align		4
.L_24:
        /*0028*/ 	.word	index@(__assertfail)


	//----- nvinfo : EIATTR_MERCURY_ISA_VERSION
	.align		4
.L_25:
        /*002c*/ 	.byte	0x03, 0x5f
        /*002e*/ 	.short	0x0101


	//----- nvinfo : EIATTR_INT_WARP_WIDE_INSTR_OFFSETS
	.align		4
        /*0030*/ 	.byte	0x04, 0x31
        /*0032*/ 	.short	(.L_27 - .L_26)


	//   ....[0]....
.L_26:
        /*0034*/ 	.word	0x000004a0


	//   ....[1]....
        /*0038*/ 	.word	0x000004d0


	//   ....[2]....
        /*003c*/ 	.word	0x00000670


	//   ....[3]....
        /*0040*/ 	.word	0x000022a0


	//----- nvinfo : EIATTR_COOP_GROUP_MASK_REGIDS
	.align		4
.L_27:
        /*0044*/ 	.byte	0x04, 0x29
        /*0046*/ 	.short	(.L_29 - .L_28)


	//   ....[0]....
.L_28:
        /*0048*/ 	.word	0xffffffff


	//   ....[1]....
        /*004c*/ 	.word	0xffffffff


	//   ....[2]....
        /*0050*/ 	.word	0xffffffff


	//   ....[3]....
        /*0054*/ 	.word	0xffffffff


	//   ....[4]....
        /*0058*/ 	.word	0xffffffff


	//   ....[5]....
        /*005c*/ 	.word	0xffffffff


	//----- nvinfo : EIATTR_COOP_GROUP_INSTR_OFFSETS
	.align		4
.L_29:
        /*0060*/ 	.byte	0x04, 0x28
        /*0062*/ 	.short	(.L_31 - .L_30)


	//   ....[0]....
.L_30:
        /*0064*/ 	.word	0x00000060


	//   ....[1]....
        /*0068*/ 	.word	0x00000070


	//   ....[2]....
        /*006c*/ 	.word	0x00000130


	//   ....[3]....
        /*0070*/ 	.word	0x000002f0


	//   ....[4]....
        /*0074*/ 	.word	0x00000820


	//   ....[5]....
        /*0078*/ 	.word	0x000014a0


	//----- nvinfo : EIATTR_REG_RECONFIG
	.align		4
.L_31:
        /*007c*/ 	.byte	0x01, 0x54
	.zero		2


	//----- nvinfo : EIATTR_SYSCALL_OFFSETS
	.align		4
        /*0080*/ 	.byte	0x04, 0x46
        /*0082*/ 	.short	(.L_33 - .L_32)


	//   ....[0]....
.L_32:
        /*0084*/ 	.word	0x00001690


	//----- nvinfo : EIATTR_MBARRIER_INSTR_OFFSETS
	.align		4
.L_33:
        /*0088*/ 	.byte	0x04, 0x39
        /*008a*/ 	.short	(.L_35 - .L_34)


	//   ....[0]....
.L_34:
        /*008c*/ 	.word	0x00000230
        /*0090*/ 	.word	0x000000ff
        /*0094*/ 	.word	0x00000000
        /*0098*/ 	.short	0x0100
        /*009a*/ 	.byte	0x08
	.zero		1


	//   ....[1]....
        /*009c*/ 	.word	0x00000240
        /*00a0*/ 	.word	0x000000ff
        /*00a4*/ 	.word	0x00000028
        /*00a8*/ 	.short	0x0100
        /*00aa*/ 	.byte	0x08
	.zero		1


	//   ....[2]....
        /*00ac*/ 	.word	0x00000250
        /*00b0*/ 	.word	0x000000ff
        /*00b4*/ 	.word	0x00000008
        /*00b8*/ 	.short	0x0100
        /*00ba*/ 	.byte	0x08
	.zero		1


	//   ....[3]....
        /*00bc*/ 	.word	0x00000260
        /*00c0*/ 	.word	0x000000ff
        /*00c4*/ 	.word	0x00000030
        /*00c8*/ 	.short	0x0100
        /*00ca*/ 	.byte	0x08
	.zero		1


	//   ....[4]....
        /*00cc*/ 	.word	0x00000270
        /*00d0*/ 	.word	0x000000ff
        /*00d4*/ 	.word	0x00000010
        /*00d8*/ 	.short	0x0100
        /*00da*/ 	.byte	0x08
	.zero		1


	//   ....[5]....
        /*00dc*/ 	.word	0x00000280
        /*00e0*/ 	.word	0x000000ff
        /*00e4*/ 	.word	0x00000038
        /*00e8*/ 	.short	0x0100
        /*00ea*/ 	.byte	0x08
	.zero		1


	//   ....[6]....
        /*00ec*/ 	.word	0x00000290
        /*00f0*/ 	.word	0x000000ff
        /*00f4*/ 	.word	0x00000018
        /*00f8*/ 	.short	0x0100
        /*00fa*/ 	.byte	0x08
	.zero		1


	//   ....[7]....
        /*00fc*/ 	.word	0x000002a0
        /*0100*/ 	.word	0x000000ff
        /*0104*/ 	.word	0x00000040
        /*0108*/ 	.short	0x0100
        /*010a*/ 	.byte	0x08
	.zero		1


	//   ....[8]....
        /*010c*/ 	.word	0x000002b0
        /*0110*/ 	.word	0x000000ff
        /*0114*/ 	.word	0x00000020
        /*0118*/ 	.short	0x0100
        /*011a*/ 	.byte	0x08
	.zero		1


	//   ....[9]....
        /*011c*/ 	.word	0x000002c0
        /*0120*/ 	.word	0x000000ff
        /*0124*/ 	.word	0x00000048
        /*0128*/ 	.short	0x0100
        /*012a*/ 	.byte	0x08
	.zero		1


	//   ....[10]....
        /*012c*/ 	.word	0x00000700
        /*0130*/ 	.word	0x000000ff
        /*0134*/ 	.word	0x00000060
        /*0138*/ 	.short	0x0100
        /*013a*/ 	.byte	0x06
	.zero		1


	//   ....[11]....
        /*013c*/ 	.word	0x000007a0
        /*0140*/ 	.word	0x000000ff
        /*0144*/ 	.word	0x00000068
        /*0148*/ 	.short	0x0100
        /*014a*/ 	.byte	0x06
	.zero		1


	//   ....[12]....
        /*014c*/ 	.word	0x00001750
        /*0150*/ 	.word	0x00000003
        /*0154*/ 	.word	0x00000000
        /*0158*/ 	.short	0x010a
        /*015a*/ 	.byte	0x3f
	.zero		1


	//   ....[13]....
        /*015c*/ 	.word	0x000017b0
        /*0160*/ 	.word	0x00000003
        /*0164*/ 	.word	0x00000000
        /*0168*/ 	.short	0x010a
        /*016a*/ 	.byte	0x3f
	.zero		1


	//   ....[14]....
        /*016c*/ 	.word	0x00001cf0
        /*0170*/ 	.word	0x00000005
        /*0174*/ 	.word	0x00000000
        /*0178*/ 	.short	0x010a
        /*017a*/ 	.byte	0x3f
	.zero		1


	//   ....[15]....
        /*017c*/ 	.word	0x00001d30
        /*0180*/ 	.word	0x00000005
        /*0184*/ 	.word	0x00000000
        /*0188*/ 	.short	0x010a
        /*018a*/ 	.byte	0x3f
	.zero		1


	//   ....[16]....
        /*018c*/ 	.word	0x00002150
        /*0190*/ 	.word	0x00000004
        /*0194*/ 	.word	0x00000000
        /*0198*/ 	.short	0x0101
        /*019a*/ 	.byte	0x3f
	.zero		1


	//   ....[17]....
        /*019c*/ 	.word	0x00002340
        /*01a0*/ 	.word	0x00000000
        /*01a4*/ 	.word	0x00000000
        /*01a8*/ 	.short	0x0101
        /*01aa*/ 	.byte	0x3f
	.zero		1


	//   ....[18]....
        /*01ac*/ 	.word	0x00005670
        /*01b0*/ 	.word	0x00000017
        /*01b4*/ 	.word	0x00000028
        /*01b8*/ 	.short	0x010a
        /*01ba*/ 	.byte	0x3f
	.zero		1


	//   ....[19]....
        /*01bc*/ 	.word	0x00005ab0
        /*01c0*/ 	.word	0x00000006
        /*01c4*/ 	.word	0x00000068
        /*01c8*/ 	.short	0x0101
        /*01ca*/ 	.byte	0x3f
	.zero		1


	//   ....[20]....
        /*01cc*/ 	.word	0x00006200
        /*01d0*/ 	.word	0x00000007
        /*01d4*/ 	.word	0x00000000
        /*01d8*/ 	.short	0x010a
        /*01da*/ 	.byte	0x3f
	.zero		1


	//   ....[21]....
        /*01dc*/ 	.word	0x00006280
        /*01e0*/ 	.word	0x00000006
        /*01e4*/ 	.word	0x00000000
        /*01e8*/ 	.short	0x010a
        /*01ea*/ 	.byte	0x3f
	.zero		1


	//   ....[22]....
        /*01ec*/ 	.word	0x00006310
        /*01f0*/ 	.word	0x00000007
        /*01f4*/ 	.word	0x00000000
        /*01f8*/ 	.short	0x010a
        /*01fa*/ 	.byte	0x3f
	.zero		1


	//   ....[23]....
        /*01fc*/ 	.word	0x000063a0
        /*0200*/ 	.word	0x00000006
        /*0204*/ 	.word	0x00000000
        /*0208*/ 	.short	0x010a
        /*020a*/ 	.byte	0x3f
	.zero		1


	//   ....[24]....
        /*020c*/ 	.word	0x00006430
        /*0210*/ 	.word	0x00000005
        /*0214*/ 	.word	0x00000000
        /*0218*/ 	.short	0x010a
        /*021a*/ 	.byte	0x3f
	.zero		1


	//   ....[25]....
        /*021c*/ 	.word	0x00006490
        /*0220*/ 	.word	0x00000003
        /*0224*/ 	.word	0x00000000
        /*0228*/ 	.short	0x010a
        /*022a*/ 	.byte	0x3f
	.zero		1


	//   ....[26]....
        /*022c*/ 	.word	0x000064e0
        /*0230*/ 	.word	0x00000005
        /*0234*/ 	.word	0x00000000
        /*0238*/ 	.short	0x010a
        /*023a*/ 	.byte	0x3f
	.zero		1


	//   ....[27]....
        /*023c*/ 	.word	0x000065b0
        /*0240*/ 	.word	0x00000017
        /*0244*/ 	.word	0x00000028
        /*0248*/ 	.short	0x010a
        /*024a*/ 	.byte	0x3f
	.zero		1


	//   ....[28]....
        /*024c*/ 	.word	0x00006680
        /*0250*/ 	.word	0x00000007
        /*0254*/ 	.word	0x00000000
        /*0258*/ 	.short	0x010a
        /*025a*/ 	.byte	0x3f
	.zero		1


	//   ....[29]....
        /*025c*/ 	.word	0x000066d0
        /*0260*/ 	.word	0x00000006
        /*0264*/ 	.word	0x00000000
        /*0268*/ 	.short	0x010a
        /*026a*/ 	.byte	0x3f
	.zero		1


	//   ....[30]....
        /*026c*/ 	.word	0x00006720
        /*0270*/ 	.word	0x00000007
        /*0274*/ 	.word	0x00000000
        /*0278*/ 	.short	0x010a
        /*027a*/ 	.byte	0x3f
	.zero		1


	//   ....[31]....
        /*027c*/ 	.word	0x00006770
        /*0280*/ 	.word	0x00000006
        /*0284*/ 	.word	0x00000000
        /*0288*/ 	.short	0x010a
        /*028a*/ 	.byte	0x3f
	.zero		1


	//----- nvinfo : EIATTR_NUM_MBARRIERS
	.align		4
.L_35:
        /*028c*/ 	.byte	0x03, 0x38
        /*028e*/ 	.short	0x000c


	//----- nvinfo : EIATTR_EXIT_INSTR_OFFSETS
	.align		4
        /*0290*/ 	.byte	0x04, 0x1c
        /*0292*/ 	.short	(.L_37 - .L_36)


	//   ....[0]....
.L_36:
        /*0294*/ 	.word	0x000009f0


	//   ....[1]....
        /*0298*/ 	.word	0x00001200


	//   ....[2]....
        /*029c*/ 	.word	0x00004df0


	//   ....[3]....
        /*02a0*/ 	.word	0x00005350


	//   ....[4]....
        /*02a4*/ 	.word	0x00006480


	//----- nvinfo : EIATTR_MAX_THREADS
	.align		4
.L_37:
        /*02a8*/ 	.byte	0x04, 0x05
        /*02aa*/ 	.short	(.L_39 - .L_38)
.L_38:
        /*02ac*/ 	.word	0x00000180
        /*02b0*/ 	.word	0x00000001
        /*02b4*/ 	.word	0x00000001


	//----- nvinfo : EIATTR_CRS_STACK_SIZE
	.align		4
.L_39:
        /*02b8*/ 	.byte	0x04, 0x1e
        /*02ba*/ 	.short	(.L_41 - .L_40)
.L_40:
        /*02bc*/ 	.word	0x00000000


	//----- nvinfo : EIATTR_CBANK_PARAM_SIZE
	.align		4
.L_41:
        /*02c0*/ 	.byte	0x03, 0x19
        /*02c2*/ 	.short	0x0470


	//----- nvinfo : EIATTR_PARAM_CBANK
	.align		4
        /*02c4*/ 	.byte	0x04, 0x0a
        /*02c6*/ 	.short	(.L_43 - .L_42)
	.align		4
.L_42:
        /*02c8*/ 	.word	index@(.nv.constant0._ZN7cutlass13device_kernelINS_4gemm6kernel13GemmUniversalIN4cute5tupleIJiiiiEEENS1_10collective13CollectiveMmaINS1_34MainloopSm90TmaGmmaWarpSpecializedILi5ENS5_IJNS4_1CILi2EEENSA_ILi1EEESC_EEENS1_35KernelTmaWarpSpecializedCooperativeEEENS5_IJNSA_ILi128EEENSA_ILi64EEESG_EEENS_10bfloat16_tENS5_IJlSC_lEEESJ_SK_NS4_8TiledMMAINS4_8MMA_AtomIJNS4_4SM904GMMA27MMA_64x64x16_F32BF16BF16_SSILNSO_5MajorE0ELSQ_0ELNSO_7ScaleInE1ELSR_1EEEEEENS4_6LayoutISD_NS5_IJSC_NSA_ILi0EEESV_EEEEENS5_IJNS4_10UnderscoreESY_SY_EEEEENS4_13SM90_TMA_LOADENS4_14ComposedLayoutINS4_7SwizzleILi3ELi4ELi3EEENS4_18smem_ptr_flag_bitsILi16EEENSU_INS5_IJNSA_ILi8EEESH_EEENS5_IJSH_SC_EEEEEEEvNS4_8identityENS4_23SM90_TMA_LOAD_MULTICASTES1B_vS1C_EENS_8epilogue10collective6detail29Sm90TmaWarpSpecializedAdapterINS1G_15DefaultEpilogueISJ_SK_SK_NS1F_6thread17LinearCombinationISJ_Li1EffLNS1K_9ScaleType4KindE0ELNS_15FloatRoundStyleE2ESJ_EENS1_15EpilogueDefaultEEEEEvvEEEEvNT_6ParamsE)
        /*02cc*/ 	.short	0x0210
        /*02ce*/ 	.short	0x0470


	//----- nvinfo : EIATTR_SW_WAR
	.align		4
.L_43:
        /*02d0*/ 	.byte	0x04, 0x36
        /*02d2*/ 	.short	(.L_45 - .L_44)
.L_44:
        /*02d4*/ 	.word	0x00000008
.L_45:


//--------------------- .nv.callgraph             --------------------------
	.section	.nv.callgraph,"",@"SHT_CUDA_CALLGRAPH"
	.align	4
	.sectionentsize	8
	.align		4
        /*0000*/ 	.word	0x00000000
	.align		4
        /*0004*/ 	.word	0xffffffff
	.align		4
        /*0008*/ 	.word	index@(_ZN7cutlass13device_kernelINS_4gemm6kernel13GemmUniversalIN4cute5tupleIJiiiiEEENS1_10collective13CollectiveMmaINS1_34MainloopSm90TmaGmmaWarpSpecializedILi5ENS5_IJNS4_1CILi2EEENSA_ILi1EEESC_EEENS1_35KernelTmaWarpSpecializedCooperativeEEENS5_IJNSA_ILi128EEENSA_ILi64EEESG_EEENS_10bfloat16_tENS5_IJlSC_lEEESJ_SK_NS4_8TiledMMAINS4_8MMA_AtomIJNS4_4SM904GMMA27MMA_64x64x16_F32BF16BF16_SSILNSO_5MajorE0ELSQ_0ELNSO_7ScaleInE1ELSR_1EEEEEENS4_6LayoutISD_NS5_IJSC_NSA_ILi0EEESV_EEEEENS5_IJNS4_10UnderscoreESY_SY_EEEEENS4_13SM90_TMA_LOADENS4_14ComposedLayoutINS4_7SwizzleILi3ELi4ELi3EEENS4_18smem_ptr_flag_bitsILi16EEENSU_INS5_IJNSA_ILi8EEESH_EEENS5_IJSH_SC_EEEEEEEvNS4_8identityENS4_23SM90_TMA_LOAD_MULTICASTES1B_vS1C_EENS_8epilogue10collective6detail29Sm90TmaWarpSpecializedAdapterINS1G_15DefaultEpilogueISJ_SK_SK_NS1F_6thread17LinearCombinationISJ_Li1EffLNS1K_9ScaleType4KindE0ELNS_15FloatRoundStyleE2ESJ_EENS1_15EpilogueDefaultEEEEEvvEEEEvNT_6ParamsE)
	.align		4
        /*000c*/ 	.word	index@(__assertfail)
	.align		4
        /*0010*/ 	.word	0x00000000
	.align		4
        /*0014*/ 	.word	0xfffffffe
	.align		4
        /*0018*/ 	.word	0x00000000
	.align		4
        /*001c*/ 	.word	0xfffffffd
	.align		4
        /*0020*/ 	.word	0x00000000
	.align		4
        /*0024*/ 	.word	0xfffffffc


//--------------------- .nv.constant4             --------------------------
	.section	.nv.constant4,"a",@progbits
	.align	8
	.align		8
.nv.constant4:
        /*0000*/ 	.dword	__assertfail
	.align		8
        /*0008*/ 	.dword	__unnamed_1
	.align		8
        /*0010*/ 	.dword	_ZN39_INTERNAL_6226d9e1_4_k_cu_51c2f067_39594cuda3std3__45__cpo5beginE
	.align		8
        /*0018*/ 	.dword	_ZN39_INTERNAL_6226d9e1_4_k_cu_51c2f067_39594cuda3std3__45__cpo3endE
	.align		8
        /*0020*/ 	.dword	_ZN39_INTERNAL_6226d9e1_4_k_cu_51c2f067_39594cuda3std3__45__cpo6cbeginE
	.align		8
        /*0028*/ 	.dword	_ZN39_INTERNAL_6226d9e1_4_k_cu_51c2f067_39594cuda3std3__45__cpo4cendE
	.align		8
        /*0030*/ 	.dword	_ZN39_INTERNAL_6226d9e1_4_k_cu_51c2f067_39594cuda3std3__441_GLOBAL__N__6226d9e1_4_k_cu_51c2f067_39596ignoreE
	.align		8
        /*0038*/ 	.dword	_ZN39_INTERNAL_6226d9e1_4_k_cu_51c2f067_39594cuda3std3__419piecewise_constructE
	.align		8
        /*0040*/ 	.dword	_ZN39_INTERNAL_6226d9e1_4_k_cu_51c2f067_39594cuda3std3__48in_placeE
	.align		8
        /*0048*/ 	.dword	_ZN39_INTERNAL_6226d9e1_4_k_cu_51c2f067_39594cuda3std6ranges3__45__cpo4swapE
	.align		8
        /*0050*/ 	.dword	_ZN39_INTERNAL_6226d9e1_4_k_cu_51c2f067_39594cuda3std6ranges3__45__cpo9iter_moveE
	.align		8
        /*0058*/ 	.dword	_ZN39_INTERNAL_6226d9e1_4_k_cu_51c2f067_39594cute7productE
	.align		8
        /*0060*/ 	.dword	_ZN39_INTERNAL_6226d9e1_4_k_cu_51c2f067_39594cute1_E
	.align		8
        /*0068*/ 	.dword	$str$22
	.align		8
        /*0070*/ 	.dword	$str$23


//--------------------- .text._ZN7cutlass13device_kernelINS_4gemm6kernel13GemmUniversalIN4cute5tupleIJiiiiEEENS1_10collective13CollectiveMmaINS1_34MainloopSm90TmaGmmaWarpSpecializedILi5ENS5_IJNS4_1CILi2EEENSA_ILi1EEESC_EEENS1_35KernelTmaWarpSpecializedCooperativeEEENS5_IJNSA_ILi128EEENSA_ILi64EEESG_EEENS_10bfloat16_tENS5_IJlSC_lEEESJ_SK_NS4_8TiledMMAINS4_8MMA_AtomIJNS4_4SM904GMMA27MMA_64x64x16_F32BF16BF16_SSILNSO_5MajorE0ELSQ_0ELNSO_7ScaleInE1ELSR_1EEEEEENS4_6LayoutISD_NS5_IJSC_NSA_ILi0EEESV_EEEEENS5_IJNS4_10UnderscoreESY_SY_EEEEENS4_13SM90_TMA_LOADENS4_14ComposedLayoutINS4_7SwizzleILi3ELi4ELi3EEENS4_18smem_ptr_flag_bitsILi16EEENSU_INS5_IJNSA_ILi8EEESH_EEENS5_IJSH_SC_EEEEEEEvNS4_8identityENS4_23SM90_TMA_LOAD_MULTICASTES1B_vS1C_EENS_8epilogue10collective6detail29Sm90TmaWarpSpecializedAdapterINS1G_15DefaultEpilogueISJ_SK_SK_NS1F_6thread17LinearCombinationISJ_Li1EffLNS1K_9ScaleType4KindE0ELNS_15FloatRoundStyleE2ESJ_EENS1_15EpilogueDefaultEEEEEvvEEEEvNT_6ParamsE --------------------------
	.section	.text._ZN7cutlass13device_kernelINS_4gemm6kernel13GemmUniversalIN4cute5tupleIJiiiiEEENS1_10collective13CollectiveMmaINS1_34MainloopSm90TmaGmmaWarpSpecializedILi5ENS5_IJNS4_1CILi2EEENSA_ILi1EEESC_EEENS1_35KernelTmaWarpSpecializedCooperativeEEENS5_IJNSA_ILi128EEENSA_ILi64EEESG_EEENS_10bfloat16_tENS5_IJlSC_lEEESJ_SK_NS4_8TiledMMAINS4_8MMA_AtomIJNS4_4SM904GMMA27MMA_64x64x16_F32BF16BF16_SSILNSO_5MajorE0ELSQ_0ELNSO_7ScaleInE1ELSR_1EEEEEENS4_6LayoutISD_NS5_IJSC_NSA_ILi0EEESV_EEEEENS5_IJNS4_10UnderscoreESY_SY_EEEEENS4_13SM90_TMA_LOADENS4_14ComposedLayoutINS4_7SwizzleILi3ELi4ELi3EEENS4_18smem_ptr_flag_bitsILi16EEENSU_INS5_IJNSA_ILi8EEESH_EEENS5_IJSH_SC_EEEEEEEvNS4_8identityENS4_23SM90_TMA_LOAD_MULTICASTES1B_vS1C_EENS_8epilogue10collective6detail29Sm90TmaWarpSpecializedAdapterINS1G_15DefaultEpilogueISJ_SK_SK_NS1F_6thread17LinearCombinationISJ_Li1EffLNS1K_9ScaleType4KindE0ELNS_15FloatRoundStyleE2ESJ_EENS1_15EpilogueDefaultEEEEEvvEEEEvNT_6ParamsE,"ax",@progbits
	.align	128
.text._ZN7cutlass13device_kernelINS_4gemm6kernel13GemmUniversalIN4cute5tupleIJiiiiEEENS1_10collective13CollectiveMmaINS1_34MainloopSm90TmaGmmaWarpSpecializedILi5ENS5_IJNS4_1CILi2EEENSA_ILi1EEESC_EEENS1_35KernelTmaWarpSpecializedCooperativeEEENS5_IJNSA_ILi128EEENSA_ILi64EEESG_EEENS_10bfloat16_tENS5_IJlSC_lEEESJ_SK_NS4_8TiledMMAINS4_8MMA_AtomIJNS4_4SM904GMMA27MMA_64x64x16_F32BF16BF16_SSILNSO_5MajorE0ELSQ_0ELNSO_7ScaleInE1ELSR_1EEEEEENS4_6LayoutISD_NS5_IJSC_NSA_ILi0EEESV_EEEEENS5_IJNS4_10UnderscoreESY_SY_EEEEENS4_13SM90_TMA_LOADENS4_14ComposedLayoutINS4_7SwizzleILi3ELi4ELi3EEENS4_18smem_ptr_flag_bitsILi16EEENSU_INS5_IJNSA_ILi8EEESH_EEENS5_IJSH_SC_EEEEEEEvNS4_8identityENS4_23SM90_TMA_LOAD_MULTICASTES1B_vS1C_EENS_8epilogue10collective6detail29Sm90TmaWarpSpecializedAdapterINS1G_15DefaultEpilogueISJ_SK_SK_NS1F_6thread17LinearCombinationISJ_Li1EffLNS1K_9ScaleType4KindE0ELNS_15FloatRoundStyleE2ESJ_EENS1_15EpilogueDefaultEEEEEvvEEEEvNT_6ParamsE:
        .type           _ZN7cutlass13device_kernelINS_4gemm6kernel13GemmUniversalIN4cute5tupleIJiiiiEEENS1_10collective13CollectiveMmaINS1_34MainloopSm90TmaGmmaWarpSpecializedILi5ENS5_IJNS4_1CILi2EEENSA_ILi1EEESC_EEENS1_35KernelTmaWarpSpecializedCooperativeEEENS5_IJNSA_ILi128EEENSA_ILi64EEESG_EEENS_10bfloat16_tENS5_IJlSC_lEEESJ_SK_NS4_8TiledMMAINS4_8MMA_AtomIJNS4_4SM904GMMA27MMA_64x64x16_F32BF16BF16_SSILNSO_5MajorE0ELSQ_0ELNSO_7ScaleInE1ELSR_1EEEEEENS4_6LayoutISD_NS5_IJSC_NSA_ILi0EEESV_EEEEENS5_IJNS4_10UnderscoreESY_SY_EEEEENS4_13SM90_TMA_LOADENS4_14ComposedLayoutINS4_7SwizzleILi3ELi4ELi3EEENS4_18smem_ptr_flag_bitsILi16EEENSU_INS5_IJNSA_ILi8EEESH_EEENS5_IJSH_SC_EEEEEEEvNS4_8identityENS4_23SM90_TMA_LOAD_MULTICASTES1B_vS1C_EENS_8epilogue10collective6detail29Sm90TmaWarpSpecializedAdapterINS1G_15DefaultEpilogueISJ_SK_SK_NS1F_6thread17LinearCombinationISJ_Li1EffLNS1K_9ScaleType4KindE0ELNS_15FloatRoundStyleE2ESJ_EENS1_15EpilogueDefaultEEEEEvvEEEEvNT_6ParamsE,@function
        .size           _ZN7cutlass13device_kernelINS_4gemm6kernel13GemmUniversalIN4cute5tupleIJiiiiEEENS1_10collective13CollectiveMmaINS1_34MainloopSm90TmaGmmaWarpSpecializedILi5ENS5_IJNS4_1CILi2EEENSA_ILi1EEESC_EEENS1_35KernelTmaWarpSpecializedCooperativeEEENS5_IJNSA_ILi128EEENSA_ILi64EEESG_EEENS_10bfloat16_tENS5_IJlSC_lEEESJ_SK_NS4_8TiledMMAINS4_8MMA_AtomIJNS4_4SM904GMMA27MMA_64x64x16_F32BF16BF16_SSILNSO_5MajorE0ELSQ_0ELNSO_7ScaleInE1ELSR_1EEEEEENS4_6LayoutISD_NS5_IJSC_NSA_ILi0EEESV_EEEEENS5_IJNS4_10UnderscoreESY_SY_EEEEENS4_13SM90_TMA_LOADENS4_14ComposedLayoutINS4_7SwizzleILi3ELi4ELi3EEENS4_18smem_ptr_flag_bitsILi16EEENSU_INS5_IJNSA_ILi8EEESH_EEENS5_IJSH_SC_EEEEEEEvNS4_8identityENS4_23SM90_TMA_LOAD_MULTICASTES1B_vS1C_EENS_8epilogue10collective6detail29Sm90TmaWarpSpecializedAdapterINS1G_15DefaultEpilogueISJ_SK_SK_NS1F_6thread17LinearCombinationISJ_Li1EffLNS1K_9ScaleType4KindE0ELNS_15FloatRoundStyleE2ESJ_EENS1_15EpilogueDefaultEEEEEvvEEEEvNT_6ParamsE,(.L_x_135 - _ZN7cutlass13device_kernelINS_4gemm6kernel13GemmUniversalIN4cute5tupleIJiiiiEEENS1_10collective13CollectiveMmaINS1_34MainloopSm90TmaGmmaWarpSpecializedILi5ENS5_IJNS4_1CILi2EEENSA_ILi1EEESC_EEENS1_35KernelTmaWarpSpecializedCooperativeEEENS5_IJNSA_ILi128EEENSA_ILi64EEESG_EEENS_10bfloat16_tENS5_IJlSC_lEEESJ_SK_NS4_8TiledMMAINS4_8MMA_AtomIJNS4_4SM904GMMA27MMA_64x64x16_F32BF16BF16_SSILNSO_5MajorE0ELSQ_0ELNSO_7ScaleInE1ELSR_1EEEEEENS4_6LayoutISD_NS5_IJSC_NSA_ILi0EEESV_EEEEENS5_IJNS4_10UnderscoreESY_SY_EEEEENS4_13SM90_TMA_LOADENS4_14ComposedLayoutINS4_7SwizzleILi3ELi4ELi3EEENS4_18smem_ptr_flag_bitsILi16EEENSU_INS5_IJNSA_ILi8EEESH_EEENS5_IJSH_SC_EEEEEEEvNS4_8identityENS4_23SM90_TMA_LOAD_MULTICASTES1B_vS1C_EENS_8epilogue10collective6detail29Sm90TmaWarpSpecializedAdapterINS1G_15DefaultEpilogueISJ_SK_SK_NS1F_6thread17LinearCombinationISJ_Li1EffLNS1K_9ScaleType4KindE0ELNS_15FloatRoundStyleE2ESJ_EENS1_15EpilogueDefaultEEEEEvvEEEEvNT_6ParamsE)
        .other          _ZN7cutlass13device_kernelINS_4gemm6kernel13GemmUniversalIN4cute5tupleIJiiiiEEENS1_10collective13CollectiveMmaINS1_34MainloopSm90TmaGmmaWarpSpecializedILi5ENS5_IJNS4_1CILi2EEENSA_ILi1EEESC_EEENS1_35KernelTmaWarpSpecializedCooperativeEEENS5_IJNSA_ILi128EEENSA_ILi64EEESG_EEENS_10bfloat16_tENS5_IJlSC_lEEESJ_SK_NS4_8TiledMMAINS4_8MMA_AtomIJNS4_4SM904GMMA27MMA_64x64x16_F32BF16BF16_SSILNSO_5MajorE0ELSQ_0ELNSO_7ScaleInE1ELSR_1EEEEEENS4_6LayoutISD_NS5_IJSC_NSA_ILi0EEESV_EEEEENS5_IJNS4_10UnderscoreESY_SY_EEEEENS4_13SM90_TMA_LOADENS4_14ComposedLayoutINS4_7SwizzleILi3ELi4ELi3EEENS4_18smem_ptr_flag_bitsILi16EEENSU_INS5_IJNSA_ILi8EEESH_EEENS5_IJSH_SC_EEEEEEEvNS4_8identityENS4_23SM90_TMA_LOAD_MULTICASTES1B_vS1C_EENS_8epilogue10collective6detail29Sm90TmaWarpSpecializedAdapterINS1G_15DefaultEpilogueISJ_SK_SK_NS1F_6thread17LinearCombinationISJ_Li1EffLNS1K_9ScaleType4KindE0ELNS_15FloatRoundStyleE2ESJ_EENS1_15EpilogueDefaultEEEEEvvEEEEvNT_6ParamsE,@"STO_CUDA_ENTRY STV_DEFAULT"
_ZN7cutlass13device_kernelINS_4gemm6kernel13GemmUniversalIN4cute5tupleIJiiiiEEENS1_10collective13CollectiveMmaINS1_34MainloopSm90TmaGmmaWarpSpecializedILi5ENS5_IJNS4_1CILi2EEENSA_ILi1EEESC_EEENS1_35KernelTmaWarpSpecializedCooperativeEEENS5_IJNSA_ILi128EEENSA_ILi64EEESG_EEENS_10bfloat16_tENS5_IJlSC_lEEESJ_SK_NS4_8TiledMMAINS4_8MMA_AtomIJNS4_4SM904GMMA27MMA_64x64x16_F32BF16BF16_SSILNSO_5MajorE0ELSQ_0ELNSO_7ScaleInE1ELSR_1EEEEEENS4_6LayoutISD_NS5_IJSC_NSA_ILi0EEESV_EEEEENS5_IJNS4_10UnderscoreESY_SY_EEEEENS4_13SM90_TMA_LOADENS4_14ComposedLayoutINS4_7SwizzleILi3ELi4ELi3EEENS4_18smem_ptr_flag_bitsILi16EEENSU_INS5_IJNSA_ILi8EEESH_EEENS5_IJSH_SC_EEEEEEEvNS4_8identityENS4_23SM90_TMA_LOAD_MULTICASTES1B_vS1C_EENS_8epilogue10collective6detail29Sm90TmaWarpSpecializedAdapterINS1G_15DefaultEpilogueISJ_SK_SK_NS1F_6thread17LinearCombinationISJ_Li1EffLNS1K_9ScaleType4KindE0ELNS_15FloatRoundStyleE2ESJ_EENS1_15EpilogueDefaultEEEEEvvEEEEvNT_6ParamsE:
[----:B------:R-:W0:Y:S01]  /*0000*/  LDC R1, c[0x0][0x28] ;  /* 0x00000a00ff017b82 */ /* 0x000e220000000800 */
[----:B------:R-:W1:Y:S01]  /*0010*/  S2R R63, SR_TID.X ;  /* 0x00000000003f7919 */ /* 0x000e620000002100 */
[----:B------:R-:W-:Y:S01]  /*0020*/  ELECT P0, URZ, PT ;  /* 0x00000000003f782f */ /* 0x000fe20003800000 */
[----:B------:R-:W-:Y:S01]  /*0030*/  BSSY B0, `(.L_x_0) ;  /* 0x000000f000007945 */ /* 0x000fe20003800000 */
[--C-:B-1----:R-:W-:Y:S02]  /*0040*/  SHF.R.U32.HI R0, RZ, 0x5, R63.reuse ;  /* 0x00000005ff007819 */ /* 0x102fe4000001163f */
[----:B------:R-:W-:-:S03]  /*0050*/  SHF.R.U32.HI R7, RZ, 0x7, R63 ;  /* 0x00000007ff077819 */ /* 0x000fc6000001163f */
[----:B------:R-:W1:Y:S04]  /*0060*/  SHFL.IDX PT, R3, R0, RZ, 0x1f ;  /* 0x00001fff00037589 */ /* 0x000e6800000e0000 */
[----:B------:R2:W3:Y:S01]  /*0070*/  SHFL.IDX PT, R2, R7, RZ, 0x1f ;  /* 0x00001fff07027589 */ /* 0x0004e200000e0000 */
[----:B-1----:R-:W-:-:S13]  /*0080*/  ISETP.NE.OR P0, PT, R3, RZ, !P0 ;  /* 0x000000ff0300720c */ /* 0x002fda0004705670 */
[----:B0-23--:R-:W-:Y:S05]  /*0090*/  @P0 BRA `(.L_x_1) ;  /* 0x0000000000200947 */ /* 0x00dfea0003800000 */
[----:B------:R-:W-:Y:S02]  /*00a0*/  ULDC.64 UR4, c[0x0][0x198] ;  /* 0x0000660000047ab9 */ /* 0x000fe40000000a00 */
[----:B------:R-:W-:Y:S02]  /*00b0*/  UIADD3 UR6, UP0, UR4, 0xf0, URZ ;  /* 0x000000f004067890 */ /* 0x000fe4000ff1e03f */
[----:B------:R-:W-:Y:S02]  /*00c0*/  UIADD3 UR4, UP1, UR4, 0x1f0, URZ ;  /* 0x000001f004047890 */ /* 0x000fe4000ff3e03f */
[----:B------:R-:W-:Y:S02]  /*00d0*/  UIADD3.X UR7, URZ, UR5, URZ, UP0, !UPT ;  /* 0x000000053f077290 */ /* 0x000fe400087fe43f */
[----:B------:R-:W-:-:S07]  /*00e0*/  UIADD3.X UR5, URZ, UR5, URZ, UP1, !UPT ;  /* 0x000000053f057290 */ /* 0x000fce0008ffe43f */
[----:B------:R0:W-:Y:S02]  /*00f0*/  UTMACCTL.PF [UR6] ;  /* 0x00000000060079b9 */ /* 0x0001e40008040000 */
[----:B------:R0:W-:Y:S02]  /*0100*/  UTMACCTL.PF [UR4] ;  /* 0x00000000040079b9 */ /* 0x0001e40008040000 */
[----:B0-----:R-:W-:Y:S01]  /*0110*/  NOP ;  /* 0x0000000000007918 */ /* 0x001fe20000000000 */
.L_x_1:
[----:B------:R-:W-:Y:S05]  /*0120*/  BSYNC B0 ;  /* 0x0000000000007941 */ /* 0x000fea0003800000 */
.L_x_0:
[----:B------:R-:W0:Y:S02]  /*0130*/  SHFL.IDX PT, R5, R0, RZ, 0x1f ;  /* 0x00001fff00057589 */ /* 0x000e2400000e0000 */
[----:B0-----:R-:W-:-:S13]  /*0140*/  ISETP.NE.AND P0, PT, R5, RZ, PT ;  /* 0x000000ff0500720c */ /* 0x001fda0003f05270 */
[----:B------:R-:W-:Y:S05]  /*0150*/  @P0 BRA `(.L_x_2) ;  /* 0x0000000000600947 */ /* 0x000fea0003800000 */
[----:B------:R-:W0:Y:S01]  /*0160*/  S2UR UR8, SR_CgaCtaId ;  /* 0x00000000000879c3 */ /* 0x000e220000008800 */
[----:B------:R-:W-:Y:S01]  /*0170*/  UMOV UR4, 0x400 ;  /* 0x0000040000047882 */ /* 0x000fe20000000000 */
[----:B------:R-:W-:Y:S01]  /*0180*/  UMOV UR5, 0x1 ;  /* 0x0000000100057882 */ /* 0x000fe20000000000 */
[----:B------:R-:W-:Y:S01]  /*0190*/  UMOV UR6, 0x4 ;  /* 0x0000000400067882 */ /* 0x000fe20000000000 */
[----:B------:R-:W-:Y:S01]  /*01a0*/  ELECT P0, URZ, PT ;  /* 0x00000000003f782f */ /* 0x000fe20003800000 */
[----:B------:R-:W-:-:S04]  /*01b0*/  UIADD3 UR6, -UR6, 0x100000, URZ ;  /* 0x0010000006067890 */ /* 0x000fc8000fffe13f */
[----:B------:R-:W-:Y:S02]  /*01c0*/  USHF.L.U32 UR7, UR6, 0xb, URZ ;  /* 0x0000000b06077899 */ /* 0x000fe4000800063f */
[----:B------:R-:W-:Y:S02]  /*01d0*/  USHF.L.U32 UR6, UR6, 0x1, URZ ;  /* 0x0000000106067899 */ /* 0x000fe4000800063f */
[----:B0-----:R-:W-:Y:S02]  /*01e0*/  ULEA UR8, UR8, UR4, 0x18 ;  /* 0x0000000408087291 */ /* 0x001fe4000f8ec03f */
[----:B------:R-:W-:-:S04]  /*01f0*/  UIADD3 UR4, -UR5, 0x100000, URZ ;  /* 0x0010000005047890 */ /* 0x000fc8000fffe13f */
[----:B------:R-:W-:Y:S02]  /*0200*/  USHF.L.U32 UR5, UR4, 0xb, URZ ;  /* 0x0000000b04057899 */ /* 0x000fe4000800063f */
[----:B------:R-:W-:Y:S01]  /*0210*/  USHF.L.U32 UR4, UR4, 0x1, URZ ;  /* 0x0000000104047899 */ /* 0x000fe2000800063f */
[----:B------:R-:W0:Y:S11]  /*0220*/  FENCE.VIEW.ASYNC.S ;  /* 0x00000000000073c6 */ /* 0x000e360000000000 */
[----:B0-----:R0:W1:Y:S01]  /*0230*/  SYNCS.EXCH.64 URZ, [UR8], UR4 ;  /* 0x00000004083f75b2 */ /* 0x0010620008000100 */
[----:B------:R0:W2:Y:S01]  /*0240*/  SYNCS.EXCH.64 URZ, [UR8+0x28], UR6 ;  /* 0x00002806083f75b2 */ /* 0x0000a20008000100 */
[----:B------:R0:W3:Y:S01]  /*0250*/  SYNCS.EXCH.64 URZ, [UR8+0x8], UR4 ;  /* 0x00000804083f75b2 */ /* 0x0000e20008000100 */
[----:B------:R0:W4:Y:S01]  /*0260*/  SYNCS.EXCH.64 URZ, [UR8+0x30], UR6 ;  /* 0x00003006083f75b2 */ /* 0x0001220008000100 */
[----:B------:R0:W0:Y:S01]  /*0270*/  SYNCS.EXCH.64 URZ, [UR8+0x10], UR4 ;  /* 0x00001004083f75b2 */ /* 0x0000220008000100 */
[----:B------:R0:W0:Y:S01]  /*0280*/  SYNCS.EXCH.64 URZ, [UR8+0x38], UR6 ;  /* 0x00003806083f75b2 */ /* 0x0000220008000100 */
[----:B------:R0:W0:Y:S01]  /*0290*/  SYNCS.EXCH.64 URZ, [UR8+0x18], UR4 ;  /* 0x00001804083f75b2 */ /* 0x0000220008000100 */
[----:B------:R0:W0:Y:S01]  /*02a0*/  SYNCS.EXCH.64 URZ, [UR8+0x40], UR6 ;  /* 0x00004006083f75b2 */ /* 0x0000220008000100 */
[----:B------:R0:W0:Y:S01]  /*02b0*/  SYNCS.EXCH.64 URZ, [UR8+0x20], UR4 ;  /* 0x00002004083f75b2 */ /* 0x0000220008000100 */
[----:B------:R0:W0:Y:S01]  /*02c0*/  SYNCS.EXCH.64 URZ, [UR8+0x48], UR6 ;  /* 0x00004806083f75b2 */ /* 0x0000220008000100 */
[----:B------:R-:W-:Y:S01]  /*02d0*/  NOP ;  /* 0x0000000000007918 */ /* 0x000fe20000000000 */
.L_x_2:
[----:B------:R-:W-:Y:S01]  /*02e0*/  SHF.R.S32.HI R4, RZ, 0x1f, R63 ;  /* 0x0000001fff047819 */ /* 0x000fe2000001143f */
[----:B------:R-:W5:Y:S01]  /*02f0*/  SHFL.IDX PT, R0, R0, RZ, 0x1f ;  /* 0x00001fff00007589 */ /* 0x000f6200000e0000 */
[----:B0-----:R-:W0:Y:S01]  /*0300*/  S2UR UR8, SR_CTAID.X ;  /* 0x00000000000879c3 */ /* 0x001e220000002500 */
[----:B------:R-:W-:Y:S02]  /*0310*/  ELECT P0, URZ, PT ;  /* 0x00000000003f782f */ /* 0x000fe40003800000 */
[----:B------:R-:W-:Y:S01]  /*0320*/  LEA.HI R4, R4, R63, RZ, 0x7 ;  /* 0x0000003f04047211 */ /* 0x000fe200078f38ff */
[----:B------:R-:W-:Y:S01]  /*0330*/  ULDC UR4, c[0x0][0x150] ;  /* 0x0000540000047ab9 */ /* 0x000fe20000000800 */
[----:B------:R-:W-:Y:S01]  /*0340*/  SHF.R.S32.HI R6, RZ, 0x1f, R5 ;  /* 0x0000001fff067819 */ /* 0x000fe20000011405 */
[----:B------:R-:W-:Y:S01]  /*0350*/  NOP ;  /* 0x0000000000007918 */ /* 0x000fe20000000000 */
[----:B------:R-:W-:Y:S01]  /*0360*/  LOP3.LUT R4, R4, 0xffffff80, RZ, 0xc0, !PT ;  /* 0xffffff8004047812 */ /* 0x000fe200078ec0ff */
[----:B------:R-:W-:Y:S01]  /*0370*/  NOP ;  /* 0x0000000000007918 */ /* 0x000fe20000000000 */
[----:B------:R-:W-:Y:S01]  /*0380*/  LEA.HI R6, R6, R5, RZ, 0x2 ;  /* 0x0000000506067211 */ /* 0x000fe200078f10ff */
[----:B------:R-:W1:Y:S01]  /*0390*/  LDC R11, c[0x0][0x144] ;  /* 0x00005100ff0b7b82 */ /* 0x000e620000000800 */
[----:B------:R-:W-:Y:S01]  /*03a0*/  IMAD.MOV.U32 R22, RZ, RZ, 0x1 ;  /* 0x00000001ff167424 */ /* 0x000fe200078e00ff */
[----:B------:R-:W-:Y:S01]  /*03b0*/  ISETP.NE.AND P3, PT, R2, RZ, PT ;  /* 0x000000ff0200720c */ /* 0x000fe20003f65270 */
[----:B------:R-:W-:Y:S01]  /*03c0*/  IMAD.IADD R8, R63, 0x1, -R4 ;  /* 0x000000013f087824 */ /* 0x000fe200078e0a04 */
[----:B------:R-:W-:Y:S01]  /*03d0*/  LOP3.LUT R6, R6, 0x3ffffffc, RZ, 0xc0, !PT ;  /* 0x3ffffffc06067812 */ /* 0x000fe200078ec0ff */
[----:B------:R-:W2:Y:S03]  /*03e0*/  S2R R4, SR_CTAID.Y ;  /* 0x0000000000047919 */ /* 0x000ea60000002600 */
[----:B------:R-:W-:Y:S01]  /*03f0*/  SHF.R.S32.HI R9, RZ, 0x1f, R8 ;  /* 0x0000001fff097819 */ /* 0x000fe20000011408 */
[----:B------:R-:W-:Y:S01]  /*0400*/  IMAD.IADD R6, R5, 0x1, -R6 ;  /* 0x0000000105067824 */ /* 0x000fe200078e0a06 */
[----:B------:R-:W3:Y:S02]  /*0410*/  LDC R13, c[0x0][0x140] ;  /* 0x00005000ff0d7b82 */ /* 0x000ee40000000800 */
[----:B------:R-:W-:-:S02]  /*0420*/  LEA.HI R9, R9, R8, RZ, 0x3 ;  /* 0x0000000809097211 */ /* 0x000fc400078f18ff */
[----:B-----5:R-:W-:Y:S02]  /*0430*/  ISETP.NE.OR P0, PT, R0, RZ, !P0 ;  /* 0x000000ff0000720c */ /* 0x020fe40004705670 */
[--C-:B------:R-:W-:Y:S02]  /*0440*/  SHF.R.S32.HI R0, RZ, 0x3, R9.reuse ;  /* 0x00000003ff007819 */ /* 0x100fe40000011409 */
[----:B0-----:R-:W-:Y:S02]  /*0450*/  I2FP.F32.U32 R10, UR8 ;  /* 0x00000008000a7c45 */ /* 0x001fe40008201000 */
[----:B------:R-:W-:-:S03]  /*0460*/  SHF.R.S32.HI R9, RZ, 0x1f, R9 ;  /* 0x0000001fff097819 */ /* 0x000fc60000011409 */
[----:B------:R-:W-:Y:S01]  /*0470*/  FMUL R10, R10, UR4 ;  /* 0x000000040a0a7c20 */ /* 0x000fe20008400000 */
[----:B------:R-:W-:Y:S01]  /*0480*/  LEA.HI R9, R9, R0, RZ, 0x2 ;  /* 0x0000000009097211 */ /* 0x000fe200078f10ff */
[----:B------:R-:W-:Y:S02]  /*0490*/  ULDC UR4, c[0x0][0x154] ;  /* 0x0000550000047ab9 */ /* 0x000fe40000000800 */
[----:B------:R-:W-:Y:S01]  /*04a0*/  VOTEU.ALL UP0, P0 ;  /* 0x00000000003f7886 */ /* 0x000fe20000000000 */
[----:B------:R-:W-:Y:S01]  /*04b0*/  LOP3.LUT R9, R9, 0xfffffffc, RZ, 0xc0, !PT ;  /* 0xfffffffc09097812 */ /* 0x000fe200078ec0ff */
[----:B------:R-:W0:Y:S01]  /*04c0*/  F2I.U32.TRUNC.NTZ R10, R10 ;  /* 0x0000000a000a7305 */ /* 0x000e22000020f000 */
[----:B------:R-:W-:Y:S02]  /*04d0*/  VOTEU.ALL UP1, P0 ;  /* 0x00000000003f7886 */ /* 0x000fe40000020000 */
[----:B------:R-:W5:Y:S01]  /*04e0*/  @!UP0 S2UR UR7, SR_CgaCtaId ;  /* 0x00000000000789c3 */ /* 0x000f620000008800 */
[----:B------:R-:W-:Y:S01]  /*04f0*/  IMAD.IADD R9, R0, 0x1, -R9 ;  /* 0x0000000100097824 */ /* 0x000fe200078e0a09 */
[----:B------:R-:W-:Y:S01]  /*0500*/  SHF.R.S32.HI R0, RZ, 0x1f, R3 ;  /* 0x0000001fff007819 */ /* 0x000fe20000011403 */
[----:B------:R-:W-:Y:S01]  /*0510*/  @!UP0 UMOV UR6, 0x400 ;  /* 0x0000040000068882 */ /* 0x000fe20000000000 */
[----:B---3--:R-:W-:Y:S01]  /*0520*/  ISETP.EQ.U32.AND P2, PT, R13, 0x1, PT ;  /* 0x000000010d00780c */ /* 0x008fe20003f42070 */
[----:B------:R-:W-:Y:S01]  /*0530*/  IMAD R19, R6, 0x4, R9 ;  /* 0x0000000406137824 */ /* 0x000fe200078e0209 */
[----:B--2---:R-:W-:-:S02]  /*0540*/  I2FP.F32.U32 R12, R4 ;  /* 0x00000004000c7245 */ /* 0x004fc40000201000 */
[----:B------:R-:W2:Y:S01]  /*0550*/  LDC R9, c[0x0][0x148] ;  /* 0x00005200ff097b82 */ /* 0x000ea20000000800 */
[----:B------:R-:W-:Y:S02]  /*0560*/  LEA.HI R0, R0, R3, RZ, 0x2 ;  /* 0x0000000300007211 */ /* 0x000fe400078f10ff */
[----:B------:R-:W-:Y:S01]  /*0570*/  LEA.HI R6, R19, R19, RZ, 0x1 ;  /* 0x0000001313067211 */ /* 0x000fe200078f08ff */
[----:B0-----:R-:W-:Y:S02]  /*0580*/  IMAD.MOV R14, RZ, RZ, -R10 ;  /* 0x000000ffff0e7224 */ /* 0x001fe400078e0a0a */
[----:B------:R-:W-:Y:S01]  /*0590*/  FMUL R12, R12, UR4 ;  /* 0x000000040c0c7c20 */ /* 0x000fe20008400000 */
[----:B------:R-:W-:Y:S01]  /*05a0*/  LOP3.LUT R0, R0, 0xfffffffc, RZ, 0xc0, !PT ;  /* 0xfffffffc00007812 */ /* 0x000fe200078ec0ff */
[----:B------:R-:W-:Y:S01]  /*05b0*/  UMOV UR4, 0x20 ;  /* 0x0000002000047882 */ /* 0x000fe20000000000 */
[----:B------:R-:W-:Y:S01]  /*05c0*/  LOP3.LUT R10, R6, 0xfffffffe, RZ, 0xc0, !PT ;  /* 0xfffffffe060a7812 */ /* 0x000fe200078ec0ff */
[----:B-1----:R-:W-:Y:S01]  /*05d0*/  IMAD R6, R11, R14, UR8 ;  /* 0x000000080b067e24 */ /* 0x002fe2000f8e020e */
[----:B------:R-:W-:-:S04]  /*05e0*/  @!UP0 UIADD3 UR4, -UR4, 0x100000, URZ ;  /* 0x0010000004048890 */ /* 0x000fc8000fffe13f */
[----:B------:R-:W-:Y:S02]  /*05f0*/  @!UP0 USHF.L.U32 UR5, UR4, 0xb, URZ ;  /* 0x0000000b04058899 */ /* 0x000fe4000800063f */
[----:B------:R-:W-:Y:S01]  /*0600*/  @!UP0 USHF.L.U32 UR4, UR4, 0x1, URZ ;  /* 0x0000000104048899 */ /* 0x000fe2000800063f */
[----:B------:R-:W0:Y:S01]  /*0610*/  F2I.U32.TRUNC.NTZ R12, R12 ;  /* 0x0000000c000c7305 */ /* 0x000e22000020f000 */
[----:B------:R-:W-:Y:S02]  /*0620*/  IMAD.IADD R3, R3, 0x1, -R0 ;  /* 0x0000000103037824 */ /* 0x000fe400078e0a00 */
[C---:B------:R-:W-:Y:S02]  /*0630*/  IMAD.IADD R11, R19.reuse, 0x1, -R10 ;  /* 0x00000001130b7824 */ /* 0x040fe400078e0a0a */
[----:B------:R-:W-:Y:S01]  /*0640*/  IMAD.SHL.U32 R10, R19, 0x4, RZ ;  /* 0x00000004130a7824 */ /* 0x000fe200078e00ff */
[----:B-----5:R-:W-:Y:S01]  /*0650*/  @!UP0 ULEA UR6, UR7, UR6, 0x18 ;  /* 0x0000000607068291 */ /* 0x020fe2000f8ec03f */
[----:B------:R-:W-:Y:S01]  /*0660*/  ISETP.NE.AND P1, PT, R3, 0x3, PT ;  /* 0x000000030300780c */ /* 0x000fe20003f25270 */
[----:B------:R-:W-:Y:S01]  /*0670*/  VOTEU.ALL UP0, P0 ;  /* 0x00000000003f7886 */ /* 0x000fe20000000000 */
[----:B------:R-:W-:-:S02]  /*0680*/  ISETP.NE.AND P4, PT, R11, R6, PT ;  /* 0x000000060b00720c */ /* 0x000fc40003f85270 */
[----:B------:R-:W-:Y:S02]  /*0690*/  LOP3.LUT R19, R19, 0xc, R10, 0x78, !PT ;  /* 0x0000000c13137812 */ /* 0x000fe400078e780a */
[----:B------:R-:W-:Y:S01]  /*06a0*/  LOP3.LUT P0, RZ, R8, 0x7, RZ, 0xc0, !PT ;  /* 0x0000000708ff7812 */ /* 0x000fe2000780c0ff */
[C---:B------:R-:W-:Y:S01]  /*06b0*/  VIADD R8, R2.reuse, 0xffffffff ;  /* 0xffffffff02087836 */ /* 0x040fe20000000000 */
[----:B------:R-:W-:Y:S01]  /*06c0*/  ISETP.EQ.OR P1, PT, R3, RZ, !P1 ;  /* 0x000000ff0300720c */ /* 0x000fe20004f22670 */
[----:B0-----:R-:W-:Y:S01]  /*06d0*/  IMAD.MOV R23, RZ, RZ, -R12 ;  /* 0x000000ffff177224 */ /* 0x001fe200078e0a0c */
[----:B------:R-:W-:Y:S01]  /*06e0*/  ISETP.LT.U32.AND P0, PT, R19, 0x2, !P0 ;  /* 0x000000021300780c */ /* 0x000fe20004701070 */
[----:B------:R-:W0:Y:S02]  /*06f0*/  FENCE.VIEW.ASYNC.S ;  /* 0x00000000000073c6 */ /* 0x000e240000000000 */
[----:B0-----:R0:W1:Y:S01]  /*0700*/  @!UP0 SYNCS.EXCH.64 URZ, [UR6+0x60], UR4 ;  /* 0x00006004063f85b2 */ /* 0x0010620008000100 */
[----:B------:R-:W-:Y:S01]  /*0710*/  ISETP.EQ.AND P1, PT, R2, RZ, P1 ;  /* 0x000000ff0200720c */ /* 0x000fe20000f22270 */
[----:B--2---:R-:W-:Y:S01]  /*0720*/  IMAD R11, R9, R23, R4 ;  /* 0x00000017090b7224 */ /* 0x004fe200078e0204 */
[----:B------:R-:W-:-:S02]  /*0730*/  ISETP.GE.U32.AND P6, PT, R8, 0x2, PT ;  /* 0x000000020800780c */ /* 0x000fc40003fc6070 */
[----:B------:R-:W-:Y:S02]  /*0740*/  @P4 LEA.HI R0, R19, R19, RZ, 0x1 ;  /* 0x0000001313004211 */ /* 0x000fe400078f08ff */
[----:B------:R-:W-:Y:S02]  /*0750*/  SEL R18, RZ, 0x1, !P1 ;  /* 0x00000001ff127807 */ /* 0x000fe40004800000 */
[----:B------:R-:W-:Y:S02]  /*0760*/  @P4 SHF.R.S32.HI R0, RZ, 0x1, R0 ;  /* 0x00000001ff004819 */ /* 0x000fe40000011400 */
[----:B------:R-:W-:Y:S02]  /*0770*/  SEL R18, R18, 0x2, P6 ;  /* 0x0000000212127807 */ /* 0x000fe40003000000 */
[----:B------:R-:W-:Y:S02]  /*0780*/  @P4 ISETP.NE.AND P5, PT, R0, R11, PT ;  /* 0x0000000b0000420c */ /* 0x000fe40003fa5270 */
[----:B------:R-:W-:Y:S01]  /*0790*/  SEL R11, RZ, 0x1, !P0 ;  /* 0x00000001ff0b7807 */ /* 0x000fe20004000000 */
[----:B------:R0:W2:Y:S01]  /*07a0*/  @!UP1 SYNCS.EXCH.64 URZ, [UR6+0x68], UR4 ;  /* 0x00006804063f95b2 */ /* 0x0000a20008000100 */
[----:B------:R-:W-:Y:S01]  /*07b0*/  @P4 SEL R22, RZ, 0x1, P5 ;  /* 0x00000001ff164807 */ /* 0x000fe20002800000 */
[----:B------:R-:W-:Y:S01]  /*07c0*/  NOP ;  /* 0x0000000000007918 */ /* 0x000fe20000000000 */
[----:B------:R-:W-:-:S02]  /*07d0*/  LOP3.LUT R0, R63, 0x7f, RZ, 0xc0, !PT ;  /* 0x0000007f3f007812 */ /* 0x000fc400078ec0ff */
[----:B------:R-:W-:Y:S01]  /*07e0*/  LOP3.LUT R22, R22, R11, RZ, 0xc0, !PT ;  /* 0x0000000b16167212 */ /* 0x000fe200078ec0ff */
[----:B01----:R-:W-:Y:S06]  /*07f0*/  @!P2 BRA `(.L_x_3) ;  /* 0x000000000008a947 */ /* 0x003fec0003800000 */
[----:B--2-4-:R-:W-:Y:S01]  /*0800*/  UCGABAR_ARV ;  /* 0x00000000000079c7 */ /* 0x014fe20008000000 */
[----:B------:R-:W-:Y:S05]  /*0810*/  BRA `(.L_x_4) ;  /* 0x0000000000047947 */ /* 0x000fea0003800000 */
.L_x_3:
[----:B--2-4-:R-:W-:Y:S01]  /*0820*/  NOP ;  /* 0x0000000000007918 */ /* 0x014fe20000000000 */
.L_x_4:
[----:B------:R-:W0:Y:S01]  /*0830*/  LDC R2, c[0x0][0x65c] ;  /* 0x00019700ff027b82 */ /* 0x000e220000000800 */
[----:B------:R-:W-:Y:S02]  /*0840*/  IMAD.U32 R10, RZ, RZ, UR8 ;  /* 0x00000008ff0a7e24 */ /* 0x000fe4000f8e00ff */
[----:B------:R-:W-:Y:S01]  /*0850*/  IMAD.MOV.U32 R11, RZ, RZ, RZ ;  /* 0x000000ffff0b7224 */ /* 0x000fe200078e00ff */
[----:B0-----:R-:W-:-:S04]  /*0860*/  ISETP.NE.AND P1, PT, R2, 0x1, PT ;  /* 0x000000010200780c */ /* 0x001fc80003f25270 */
[----:B------:R-:W-:-:S09]  /*0870*/  P2R R5, PR, RZ, 0x2 ;  /* 0x00000002ff057803 */ /* 0x000fd20000000000 */
[----:B------:R-:W0:Y:S01]  /*0880*/  @P1 LDC R17, c[0x0][0x10] ;  /* 0x00000400ff111b82 */ /* 0x000e220000000800 */
[----:B------:R-:W-:Y:S02]  /*0890*/  @P1 IMAD.MOV.U32 R5, RZ, RZ, RZ ;  /* 0x000000ffff051224 */ /* 0x000fe400078e00ff */
[----:B------:R-:W-:-:S05]  /*08a0*/  @P1 IMAD.MOV.U32 R15, RZ, RZ, RZ ;  /* 0x000000ffff0f1224 */ /* 0x000fca00078e00ff */
[----:B------:R-:W1:Y:S01]  /*08b0*/  @!P1 LDC R13, c[0x0][0xc] ;  /* 0x00000300ff0d9b82 */ /* 0x000e620000000800 */
[----:B------:R-:W-:Y:S01]  /*08c0*/  ULDC UR4, c[0x0][0xc] ;  /* 0x0000030000047ab9 */ /* 0x000fe20000000800 */
[----:B------:R-:W-:Y:S01]  /*08d0*/  ULDC UR5, c[0x0][0x10] ;  /* 0x0000040000057ab9 */ /* 0x000fe20000000800 */
[----:B------:R-:W-:Y:S01]  /*08e0*/  ULDC UR6, c[0x0][0x14] ;  /* 0x0000050000067ab9 */ /* 0x000fe20000000800 */
[----:B------:R-:W-:-:S04]  /*08f0*/  UIMAD.WIDE.U32 UR4, UR4, UR5, URZ ;  /* 0x00000005040472a5 */ /* 0x000fc8000f8e003f */
[----:B------:R-:W-:Y:S02]  /*0900*/  UIMAD.WIDE.U32 UR38, UR4, UR6, URZ ;  /* 0x00000006042672a5 */ /* 0x000fe4000f8e003f */
[----:B------:R-:W-:-:S04]  /*0910*/  UIMAD UR41, UR5, UR6, URZ ;  /* 0x00000006052972a4 */ /* 0x000fc8000f8e023f */
[----:B------:R-:W-:Y:S01]  /*0920*/  UIADD3 UR41, UR39, UR41, URZ ;  /* 0x0000002927297290 */ /* 0x000fe2000fffe03f */
[----:B0-----:R-:W-:-:S04]  /*0930*/  @P1 IMAD.WIDE.U32 R16, R17, UR8, R4 ;  /* 0x0000000811101c25 */ /* 0x001fc8000f8e0004 */
[----:B------:R-:W-:Y:S02]  /*0940*/  @P1 IMAD.IADD R17, R17, 0x1, R15 ;  /* 0x0000000111111824 */ /* 0x000fe400078e020f */
[----:B-1----:R-:W-:-:S04]  /*0950*/  @!P1 IMAD.WIDE.U32 R10, R4, R13, R10 ;  /* 0x0000000d040a9225 */ /* 0x002fc800078e000a */
[----:B------:R-:W-:Y:S02]  /*0960*/  @!P1 IMAD.MOV.U32 R16, RZ, RZ, R10 ;  /* 0x000000ffff109224 */ /* 0x000fe400078e000a */
[----:B------:R-:W-:Y:S01]  /*0970*/  @!P1 IMAD.MOV.U32 R17, RZ, RZ, R11 ;  /* 0x000000ffff119224 */ /* 0x000fe200078e000b */
[----:B------:R-:W-:Y:S06]  /*0980*/  @!P2 BRA `(.L_x_5) ;  /* 0x00000000000ca947 */ /* 0x000fec0003800000 */
[----:B------:R-:W-:Y:S01]  /*0990*/  UCGABAR_WAIT ;  /* 0x0000000000007dc7 */ /* 0x000fe20008000000 */
[----:B------:R-:W-:Y:S01]  /*09a0*/  CCTL.IVALL ;  /* 0x00000000ff00798f */ /* 0x000fe20002000000 */
[----:B------:R-:W-:Y:S05]  /*09b0*/  BRA `(.L_x_6) ;  /* 0x0000000000047947 */ /* 0x000fea0003800000 */
.L_x_5:
[----:B------:R-:W-:Y:S06]  /*09c0*/  BAR.SYNC.DEFER_BLOCKING 0x0 ;  /* 0x0000000000007b1d */ /* 0x000fec0000010000 */
.L_x_6:
[----:B------:R-:W-:Y:S05]  /*09d0*/  @!P3 BRA `(.L_x_7) ;  /* 0x000000440008b947 */ /* 0x000fea0003800000 */
[----:B------:R-:W-:-:S13]  /*09e0*/  ISETP.GT.U32.AND P0, PT, R8, 0x1, PT ;  /* 0x000000010800780c */ /* 0x000fda0003f04070 */
[----:B------:R-:W-:Y:S05]  /*09f0*/  @P0 EXIT ;  /* 0x000000000000094d */ /* 0x000fea0003800000 */
[----:B------:R-:W-:Y:S01]  /*0a00*/  ULDC.64 UR4, c[0x0][0x650] ;  /* 0x0001940000047ab9 */ /* 0x000fe20000000a00 */
[----:B------:R-:W-:Y:S01]  /*0a10*/  PRMT R3, RZ, 0x7610, R3 ;  /* 0x00007610ff037816 */ /* 0x000fe20000000003 */
[----:B------:R-:W-:Y:S01]  /*0a20*/  IMAD.MOV.U32 R71, RZ, RZ, -0x1 ;  /* 0xffffffffff477424 */ /* 0x000fe200078e00ff */
[----:B------:R-:W-:Y:S01]  /*0a30*/  ISETP.GE.U32.AND P0, PT, R16, UR4, PT ;  /* 0x0000000410007c0c */ /* 0x000fe2000bf06070 */
[----:B------:R-:W-:Y:S02]  /*0a40*/  IMAD.MOV.U32 R70, RZ, RZ, -0x1 ;  /* 0xffffffffff467424 */ /* 0x000fe400078e00ff */
[----:B------:R-:W-:Y:S01]  /*0a50*/  IMAD.MOV.U32 R69, RZ, RZ, -0x1 ;  /* 0xffffffffff457424 */ /* 0x000fe200078e00ff */
[----:B------:R-:W-:-:S13]  /*0a60*/  ISETP.GE.U32.AND.EX P0, PT, R17, UR5, PT, P0 ;  /* 0x0000000511007c0c */ /* 0x000fda000bf06100 */
[----:B------:R-:W-:Y:S05]  /*0a70*/  @P0 BRA `(.L_x_8) ;  /* 0x0000000400280947 */ /* 0x000fea0003800000 */
[----:B------:R-:W0:Y:S01]  /*0a80*/  LDC.64 R24, c[0x0][0x628] ;  /* 0x00018a00ff187b82 */ /* 0x000e220000000a00 */
[----:B------:R-:W-:Y:S02]  /*0a90*/  IMAD.MOV.U32 R10, RZ, RZ, R16 ;  /* 0x000000ffff0a7224 */ /* 0x000fe400078e0010 */
[----:B------:R-:W-:-:S05]  /*0aa0*/  IMAD.MOV.U32 R11, RZ, RZ, R17 ;  /* 0x000000ffff0b7224 */ /* 0x000fca00078e0011 */
[----:B------:R-:W1:Y:S08]  /*0ab0*/  LDC R8, c[0x0][0x630] ;  /* 0x00018c00ff087b82 */ /* 0x000e700000000800 */
[----:B------:R-:W2:Y:S01]  /*0ac0*/  LDC.64 R26, c[0x0][0x620] ;  /* 0x00018800ff1a7b82 */ /* 0x000ea20000000a00 */
[----:B0-----:R-:W-:-:S04]  /*0ad0*/  ISETP.NE.U32.AND P0, PT, R24, RZ, PT ;  /* 0x000000ff1800720c */ /* 0x001fc80003f05070 */
[----:B------:R-:W-:-:S13]  /*0ae0*/  ISETP.NE.AND.EX P0, PT, R25, RZ, PT, P0 ;  /* 0x000000ff1900720c */ /* 0x000fda0003f05300 */
[----:B-12---:R-:W-:Y:S05]  /*0af0*/  @!P0 BRA `(.L_x_9) ;  /* 0x0000000000288947 */ /* 0x006fea0003800000 */
[----:B------:R-:W0:Y:S02]  /*0b00*/  LDC R3, c[0x0][0x634] ;  /* 0x00018d00ff037b82 */ /* 0x000e240000000800 */
[----:B0-----:R-:W-:-:S05]  /*0b10*/  IADD3 R3, P0, R16, R3, RZ ;  /* 0x0000000310037210 */ /* 0x001fca0007f1e0ff */
[----:B------:R-:W-:-:S04]  /*0b20*/  IMAD.X R21, RZ, RZ, R17, P0 ;  /* 0x000000ffff157224 */ /* 0x000fc800000e0611 */
[----:B------:R-:W-:-:S04]  /*0b30*/  IMAD.WIDE.U32 R10, R21, R24, RZ ;  /* 0x00000018150a7225 */ /* 0x000fc800078e00ff */
[----:B------:R-:W-:-:S04]  /*0b40*/  IMAD.WIDE.U32 R12, P0, R3, R25, R10 ;  /* 0x00000019030c7225 */ /* 0x000fc8000780000a */
[----:B------:R-:W-:-:S04]  /*0b50*/  IMAD.WIDE.U32 R10, R3, R24, RZ ;  /* 0x00000018030a7225 */ /* 0x000fc800078e00ff */
[----:B------:R-:W-:Y:S01]  /*0b60*/  IMAD.X R15, RZ, RZ, RZ, P0 ;  /* 0x000000ffff0f7224 */ /* 0x000fe200000e06ff */
[----:B------:R-:W-:Y:S01]  /*0b70*/  IADD3 RZ, P0, R11, R12, RZ ;  /* 0x0000000c0bff7210 */ /* 0x000fe20007f1e0ff */
[----:B------:R-:W-:-:S04]  /*0b80*/  IMAD.MOV.U32 R14, RZ, RZ, R13 ;  /* 0x000000ffff0e7224 */ /* 0x000fc800078e000d */
[----:B------:R-:W-:-:S08]  /*0b90*/  IMAD.WIDE.U32.X R10, R21, R25, R14, P0 ;  /* 0x00000019150a7225 */ /* 0x000fd000000e040e */
.L_x_9:
[----:B------:R-:W0:Y:S01]  /*0ba0*/  LDC.64 R30, c[0x0][0x640] ;  /* 0x00019000ff1e7b82 */ /* 0x000e220000000a00 */
[-CC-:B------:R-:W-:Y:S01]  /*0bb0*/  SHF.R.U64 R69, R10, R8.reuse, R11.reuse ;  /* 0x000000080a457219 */ /* 0x180fe2000000120b */
[----:B------:R-:W-:Y:S01]  /*0bc0*/  IMAD R29, R9, R23, R4 ;  /* 0x00000017091d7224 */ /* 0x000fe200078e0204 */
[----:B------:R-:W-:Y:S01]  /*0bd0*/  SHF.R.U32.HI R3, RZ, R8, R11 ;  /* 0x00000008ff037219 */ /* 0x000fe2000001160b */
[----:B------:R-:W-:Y:S01]  /*0be0*/  IMAD.MOV.U32 R23, RZ, RZ, 0x1 ;  /* 0x00000001ff177424 */ /* 0x000fe200078e00ff */
[----:B------:R-:W-:-:S03]  /*0bf0*/  IADD3 R5, P0, RZ, -R69, RZ ;  /* 0x80000045ff057210 */ /* 0x000fc60007f1e0ff */
[----:B------:R-:W1:Y:S02]  /*0c00*/  LDC R12, c[0x0][0x618] ;  /* 0x00018600ff0c7b82 */ /* 0x000e640000000800 */
[----:B------:R-:W-:Y:S02]  /*0c10*/  IMAD.X R3, RZ, RZ, ~R3, P0 ;  /* 0x000000ffff037224 */ /* 0x000fe400000e0e03 */
[----:B------:R-:W-:-:S04]  /*0c20*/  IMAD.WIDE.U32 R10, R5, R26, R16 ;  /* 0x0000001a050a7225 */ /* 0x000fc800078e0010 */
[----:B------:R-:W2:Y:S01]  /*0c30*/  LDC R20, c[0x0][0x608] ;  /* 0x00018200ff147b82 */ /* 0x000ea20000000800 */
[----:B------:R-:W-:Y:S02]  /*0c40*/  IMAD R8, R3, R26, RZ ;  /* 0x0000001a03087224 */ /* 0x000fe400078e02ff */
[----:B------:R-:W-:Y:S02]  /*0c50*/  IMAD.MOV.U32 R3, RZ, RZ, -0x1 ;  /* 0xffffffffff037424 */ /* 0x000fe400078e00ff */
[----:B------:R-:W-:-:S03]  /*0c60*/  IMAD R5, R5, R27, R8 ;  /* 0x0000001b05057224 */ /* 0x000fc600078e0208 */
[----:B------:R-:W3:Y:S01]  /*0c70*/  LDC R28, c[0x0][0x658] ;  /* 0x00019600ff1c7b82 */ /* 0x000ee20000000800 */
[----:B------:R-:W-:Y:S01]  /*0c80*/  IMAD.IADD R5, R11, 0x1, R5 ;  /* 0x000000010b057824 */ /* 0x000fe200078e0205 */
[----:B0-----:R-:W-:-:S04]  /*0c90*/  ISETP.NE.U32.AND P0, PT, R30, RZ, PT ;  /* 0x000000ff1e00720c */ /* 0x001fc80003f05070 */
[----:B------:R-:W-:Y:S02]  /*0ca0*/  ISETP.NE.AND.EX P0, PT, R31, RZ, PT, P0 ;  /* 0x000000ff1f00720c */ /* 0x000fe40003f05300 */
[----:B------:R-:W0:Y:S01]  /*0cb0*/  LDC R24, c[0x0][0x600] ;  /* 0x00018000ff187b82 */ /* 0x000e220000000800 */
[-CC-:B-1----:R-:W-:Y:S02]  /*0cc0*/  SHF.R.U64 R14, R10, R12.reuse, R5.reuse ;  /* 0x0000000c0a0e7219 */ /* 0x182fe40000001205 */
[----:B------:R-:W-:-:S05]  /*0cd0*/  SHF.R.U32.HI R5, RZ, R12, R5 ;  /* 0x0000000cff057219 */ /* 0x000fca0000011605 */
[----:B------:R-:W1:Y:S01]  /*0ce0*/  LDC R15, c[0x0][0x648] ;  /* 0x00019200ff0f7b82 */ /* 0x000e620000000800 */
[-CC-:B--2---:R-:W-:Y:S02]  /*0cf0*/  SHF.R.U64 R27, R14, R20.reuse, R5.reuse ;  /* 0x000000140e1b7219 */ /* 0x184fe40000001205 */
[----:B------:R-:W-:-:S05]  /*0d00*/  SHF.R.U32.HI R5, RZ, R20, R5 ;  /* 0x00000014ff057219 */ /* 0x000fca0000011605 */
[----:B------:R-:W2:Y:S01]  /*0d10*/  LDC R21, c[0x0][0x638] ;  /* 0x00018e00ff157b82 */ /* 0x000ea20000000800 */
[-CC-:B---3--:R-:W-:Y:S02]  /*0d20*/  SHF.R.U64 R20, R27, R28.reuse, R5.reuse ;  /* 0x0000001c1b147219 */ /* 0x188fe40000001205 */
[-C--:B------:R-:W-:Y:S02]  /*0d30*/  SHF.L.U32 R3, R3, R28.reuse, RZ ;  /* 0x0000001c03037219 */ /* 0x080fe400000006ff */
[----:B------:R-:W-:Y:S01]  /*0d40*/  SHF.R.U32.HI R5, RZ, R28, R5 ;  /* 0x0000001cff057219 */ /* 0x000fe20000011605 */
[----:B------:R-:W-:Y:S01]  /*0d50*/  IMAD.MOV.U32 R4, RZ, RZ, R20 ;  /* 0x000000ffff047224 */ /* 0x000fe200078e0014 */
[----:B------:R-:W-:Y:S01]  /*0d60*/  LOP3.LUT R12, RZ, R3, RZ, 0x33, !PT ;  /* 0x00000003ff0c7212 */ /* 0x000fe200078e33ff */
[----:B------:R-:W3:Y:S01]  /*0d70*/  LDC R25, c[0x0][0x610] ;  /* 0x00018400ff197b82 */ /* 0x000ee20000000800 */
[----:B------:R-:W-:Y:S05]  /*0d80*/  @!P0 BRA `(.L_x_10) ;  /* 0x0000000000288947 */ /* 0x000fea0003800000 */
[----:B------:R-:W4:Y:S02]  /*0d90*/  LDC R3, c[0x0][0x64c] ;  /* 0x00019300ff037b82 */ /* 0x000f240000000800 */
[----:B----4-:R-:W-:-:S05]  /*0da0*/  IADD3 R3, P0, R20, R3, RZ ;  /* 0x0000000314037210 */ /* 0x010fca0007f1e0ff */
        /* <DEDUP_REMOVED lines=8> */
.L_x_10:
[----:B-1----:R-:W-:Y:S01]  /*0e30*/  SHF.R.U64 R4, R4, R15, R5 ;  /* 0x0000000f04047219 */ /* 0x002fe20000001205 */
[----:B0-----:R-:W-:Y:S01]  /*0e40*/  VIADD R5, R24, 0xffffffff ;  /* 0xffffffff18057836 */ /* 0x001fe20000000000 */
[----:B------:R-:W-:Y:S02]  /*0e50*/  SHF.L.U32 R3, R23, R28, RZ ;  /* 0x0000001c17037219 */ /* 0x000fe400000006ff */
[----:B------:R-:W-:Y:S01]  /*0e60*/  LOP3.LUT R12, R27, R12, RZ, 0xc0, !PT ;  /* 0x0000000c1b0c7212 */ /* 0x000fe200078ec0ff */
[----:B------:R-:W-:Y:S01]  /*0e70*/  IMAD.MOV R8, RZ, RZ, -R4 ;  /* 0x000000ffff087224 */ /* 0x000fe200078e0a04 */
[----:B------:R-:W-:Y:S02]  /*0e80*/  SEL R6, R6, R29, !P1 ;  /* 0x0000001d06067207 */ /* 0x000fe40004800000 */
[----:B------:R-:W-:Y:S01]  /*0e90*/  LOP3.LUT R5, R14, R5, RZ, 0xc0, !PT ;  /* 0x000000050e057212 */ /* 0x000fe200078ec0ff */
[----:B------:R-:W-:Y:S02]  /*0ea0*/  IMAD R9, R3, R4, R12 ;  /* 0x0000000403097224 */ /* 0x000fe400078e020c */
[----:B--2---:R-:W-:-:S02]  /*0eb0*/  IMAD R3, R8, R21, R20 ;  /* 0x0000001508037224 */ /* 0x004fc400078e0214 */
[----:B---3--:R-:W-:Y:S02]  /*0ec0*/  IMAD R6, R9, R25, R6 ;  /* 0x0000001909067224 */ /* 0x008fe400078e0206 */
[----:B------:R-:W-:Y:S02]  /*0ed0*/  IMAD R71, R3, R24, R5 ;  /* 0x0000001803477224 */ /* 0x000fe400078e0205 */
[----:B------:R-:W-:-:S03]  /*0ee0*/  IMAD.MOV.U32 R4, RZ, RZ, 0x1 ;  /* 0x00000001ff047424 */ /* 0x000fc600078e00ff */
[----:B------:R-:W-:Y:S02]  /*0ef0*/  SEL R70, R71, R6, !P1 ;  /* 0x0000000647467207 */ /* 0x000fe40004800000 */
[----:B------:R-:W-:Y:S02]  /*0f00*/  PRMT R3, R4, 0x7610, R3 ;  /* 0x0000761004037816 */ /* 0x000fe40000000003 */
[----:B------:R-:W-:-:S07]  /*0f10*/  SEL R71, R6, R71, !P1 ;  /* 0x0000004706477207 */ /* 0x000fce0004800000 */
.L_x_8:
[----:B------:R-:W-:-:S08]  /*0f20*/  NOP ;  /* 0x0000000000007918 */ /* 0x000fd00000000000 */
[----:B------:R-:W0:Y:S02]  /*0f30*/  USETMAXREG.TRY_ALLOC.CTAPOOL UP0, 0xe8 ;  /* 0x000000e8000079c8 */ /* 0x000e240008000600 */
[----:B0-----:R-:W-:-:S13]  /*0f40*/  PLOP3.LUT P0, PT, PT, PT, UP0, 0x80, 0x0 ;  /* 0x000000000000781c */ /* 0x001fda0003f0f008 */
[----:B------:R-:W-:Y:S05]  /*0f50*/  @!P0 BRA `(.L_x_8) ;  /* 0xfffffffc00f08947 */ /* 0x000fea000383ffff */
[----:B------:R-:W-:Y:S01]  /*0f60*/  ULDC.64 UR4, c[0x0][0x598] ;  /* 0x0001660000047ab9 */ /* 0x000fe20000000a00 */
[----:B------:R-:W-:Y:S01]  /*0f70*/  ULDC.64 UR36, c[0x0][0x208] ;  /* 0x0000820000247ab9 */ /* 0x000fe20000000a00 */
[----:B------:R-:W-:-:S04]  /*0f80*/  ISETP.NE.U32.AND P0, PT, RZ, UR4, PT ;  /* 0x00000004ff007c0c */ /* 0x000fc8000bf05070 */
[----:B------:R-:W-:-:S13]  /*0f90*/  ISETP.NE.AND.EX P0, PT, RZ, UR5, PT, P0 ;  /* 0x00000005ff007c0c */ /* 0x000fda000bf05300 */
[----:B------:R-:W-:Y:S05]  /*0fa0*/  @!P0 BRA `(.L_x_11) ;  /* 0x00000000001c8947 */ /* 0x000fea0003800000 */
[----:B------:R-:W0:Y:S02]  /*0fb0*/  LDC.64 R4, c[0x0][0x598] ;  /* 0x00016600ff047b82 */ /* 0x000e240000000a00 */
[----:B0-----:R-:W2:Y:S02]  /*0fc0*/  LDG.E.64 R4, desc[UR36][R4.64] ;  /* 0x0000002404047981 */ /* 0x001ea4000c1e1b00 */
[----:B--2---:R-:W-:-:S04]  /*0fd0*/  ISETP.NE.U32.AND P0, PT, R4, RZ, PT ;  /* 0x000000ff0400720c */ /* 0x004fc80003f05070 */
[----:B------:R-:W-:-:S13]  /*0fe0*/  ISETP.NE.AND.EX P0, PT, R5, RZ, PT, P0 ;  /* 0x000000ff0500720c */ /* 0x000fda0003f05300 */
[----:B------:R-:W-:Y:S05]  /*0ff0*/  @!P0 BRA `(.L_x_11) ;  /* 0x0000000000088947 */ /* 0x000fea0003800000 */
[----:B------:R0:W5:Y:S01]  /*1000*/  LD.E R23, desc[UR36][R4.64] ;  /* 0x0000002404177980 */ /* 0x000162000c101900 */
[----:B------:R-:W-:Y:S05]  /*1010*/  BRA `(.L_x_12) ;  /* 0x0000000000247947 */ /* 0x000fea0003800000 */
.L_x_11:
[----:B------:R-:W-:Y:S02]  /*1020*/  ULDC.64 UR4, c[0x0][0x588] ;  /* 0x0001620000047ab9 */ /* 0x000fe40000000a00 */
[----:B------:R-:W-:-:S04]  /*1030*/  ISETP.NE.U32.AND P0, PT, RZ, UR4, PT ;  /* 0x00000004ff007c0c */ /* 0x000fc8000bf05070 */
[----:B------:R-:W-:-:S13]  /*1040*/  ISETP.NE.AND.EX P0, PT, RZ, UR5, PT, P0 ;  /* 0x00000005ff007c0c */ /* 0x000fda000bf05300 */
[----:B------:R-:W-:Y:S05]  /*1050*/  @!P0 BRA `(.L_x_13) ;  /* 0x00000000000c8947 */ /* 0x000fea0003800000 */
[----:B------:R-:W0:Y:S02]  /*1060*/  LDC.64 R4, c[0x0][0x588] ;  /* 0x00016200ff047b82 */ /* 0x000e240000000a00 */
[----:B0-----:R1:W5:Y:S01]  /*1070*/  LDG.E R23, desc[UR36][R4.64] ;  /* 0x0000002404177981 */ /* 0x001362000c1e1900 */
[----:B------:R-:W-:Y:S05]  /*1080*/  BRA `(.L_x_12) ;  /* 0x0000000000087947 */ /* 0x000fea0003800000 */
.L_x_13:
[----:B------:R-:W-:Y:S02]  /*1090*/  ULDC UR4, c[0x0][0x580] ;  /* 0x0001600000047ab9 */ /* 0x000fe40000000800 */
[----:B------:R-:W-:-:S07]  /*10a0*/  IMAD.U32 R23, RZ, RZ, UR4 ;  /* 0x00000004ff177e24 */ /* 0x000fce000f8e00ff */
.L_x_12:
[----:B------:R-:W-:Y:S02]  /*10b0*/  ULDC.64 UR4, c[0x0][0x5a0] ;  /* 0x0001680000047ab9 */ /* 0x000fe40000000a00 */
[----:B------:R-:W-:-:S04]  /*10c0*/  ISETP.NE.U32.AND P0, PT, RZ, UR4, PT ;  /* 0x00000004ff007c0c */ /* 0x000fc8000bf05070 */
[----:B------:R-:W-:-:S13]  /*10d0*/  ISETP.NE.AND.EX P0, PT, RZ, UR5, PT, P0 ;  /* 0x00000005ff007c0c */ /* 0x000fda000bf05300 */
[----:B------:R-:W-:Y:S05]  /*10e0*/  @!P0 BRA `(.L_x_14) ;  /* 0x00000000001c8947 */ /* 0x000fea0003800000 */
[----:B01----:R-:W0:Y:S02]  /*10f0*/  LDC.64 R4, c[0x0][0x5a0] ;  /* 0x00016800ff047b82 */ /* 0x003e240000000a00 */
[----:B0-----:R-:W2:Y:S02]  /*1100*/  LDG.E.64 R4, desc[UR36][R4.64] ;  /* 0x0000002404047981 */ /* 0x001ea4000c1e1b00 */
[----:B--2---:R-:W-:-:S04]  /*1110*/  ISETP.NE.U32.AND P0, PT, R4, RZ, PT ;  /* 0x000000ff0400720c */ /* 0x004fc80003f05070 */
[----:B------:R-:W-:-:S13]  /*1120*/  ISETP.NE.AND.EX P0, PT, R5, RZ, PT, P0 ;  /* 0x000000ff0500720c */ /* 0x000fda0003f05300 */
[----:B------:R-:W-:Y:S05]  /*1130*/  @!P0 BRA `(.L_x_14) ;  /* 0x0000000000088947 */ /* 0x000fea0003800000 */
[----:B------:R0:W5:Y:S01]  /*1140*/  LD.E R58, desc[UR36][R4.64] ;  /* 0x00000024043a7980 */ /* 0x000162000c101900 */
[----:B------:R-:W-:Y:S05]  /*1150*/  BRA `(.L_x_15) ;  /* 0x0000000000247947 */ /* 0x000fea0003800000 */
.L_x_14:
[----:B------:R-:W-:Y:S02]  /*1160*/  ULDC.64 UR4, c[0x0][0x590] ;  /* 0x0001640000047ab9 */ /* 0x000fe40000000a00 */
[----:B------:R-:W-:-:S04]  /*1170*/  ISETP.NE.U32.AND P0, PT, RZ, UR4, PT ;  /* 0x00000004ff007c0c */ /* 0x000fc8000bf05070 */
[----:B------:R-:W-:-:S13]  /*1180*/  ISETP.NE.AND.EX P0, PT, RZ, UR5, PT, P0 ;  /* 0x00000005ff007c0c */ /* 0x000fda000bf05300 */
[----:B------:R-:W-:Y:S05]  /*1190*/  @!P0 BRA `(.L_x_16) ;  /* 0x00000000000c8947 */ /* 0x000fea0003800000 */
[----:B------:R-:W2:Y:S02]  /*11a0*/  LDC.64 R58, c[0x0][0x590] ;  /* 0x00016400ff3a7b82 */ /* 0x000ea40000000a00 */
[----:B--2---:R2:W5:Y:S01]  /*11b0*/  LDG.E R58, desc[UR36][R58.64] ;  /* 0x000000243a3a7981 */ /* 0x004562000c1e1900 */
[----:B------:R-:W-:Y:S05]  /*11c0*/  BRA `(.L_x_15) ;  /* 0x0000000000087947 */ /* 0x000fea0003800000 */
.L_x_16:
[----:B------:R-:W-:Y:S02]  /*11d0*/  ULDC UR4, c[0x0][0x584] ;  /* 0x0001610000047ab9 */ /* 0x000fe40000000800 */
[----:B------:R-:W-:-:S07]  /*11e0*/  IMAD.U32 R58, RZ, RZ, UR4 ;  /* 0x00000004ff3a7e24 */ /* 0x000fce000f8e00ff */
.L_x_15:
[----:B------:R-:W-:-:S13]  /*11f0*/  LOP3.LUT P0, RZ, R3, 0xff, RZ, 0xc0, !PT ;  /* 0x000000ff03ff7812 */ /* 0x000fda000780c0ff */
[----:B------:R-:W-:Y:S05]  /*1200*/  @!P0 EXIT ;  /* 0x000000000000894d */ /* 0x000fea0003800000 */
[----:B------:R-:W3:Y:S01]  /*1210*/  LDC R61, c[0x0][0x658] ;  /* 0x00019600ff3d7b82 */ /* 0x000ee20000000800 */
[----:B------:R-:W-:Y:S01]  /*1220*/  LOP3.LUT R7, R7, 0x1, RZ, 0xc0, !PT ;  /* 0x0000000107077812 */ /* 0x000fe200078ec0ff */
[----:B------:R-:W-:Y:S01]  /*1230*/  ULDC.64 UR6, c[0x0][0x288] ;  /* 0x0000a20000067ab9 */ /* 0x000fe20000000a00 */
[----:B------:R-:W-:Y:S01]  /*1240*/  SHF.R.U32.HI R3, RZ, 0x2, R63 ;  /* 0x00000002ff037819 */ /* 0x000fe2000001163f */
[----:B------:R-:W-:Y:S01]  /*1250*/  UIADD3 UR4, UR7, 0x7f, URZ ;  /* 0x0000007f07047890 */ /* 0x000fe2000fffe03f */
[----:B------:R-:W-:Y:S01]  /*1260*/  SHF.R.U32.HI R0, RZ, 0x1, R0 ;  /* 0x00000001ff007819 */ /* 0x000fe20000011600 */
[----:B------:R-:W-:Y:S01]  /*1270*/  IMAD.SHL.U32 R56, R7, 0x40, RZ ;  /* 0x0000004007387824 */ /* 0x000fe200078e00ff */
[----:B------:R-:W-:Y:S01]  /*1280*/  LOP3.LUT R3, R3, 0x7, RZ, 0xc0, !PT ;  /* 0x0000000703037812 */ /* 0x000fe200078ec0ff */
[----:B------:R-:W4:Y:S01]  /*1290*/  LDC.64 R8, c[0x0][0x5c8] ;  /* 0x00017200ff087b82 */ /* 0x000f220000000a00 */
[----:B------:R-:W-:Y:S01]  /*12a0*/  USHF.R.S32.HI UR5, URZ, 0x1f, UR4 ;  /* 0x0000001f3f057899 */ /* 0x000fe20008011404 */
[----:B------:R-:W-:Y:S01]  /*12b0*/  LOP3.LUT R0, R0, 0x30, RZ, 0xc0, !PT ;  /* 0x0000003000007812 */ /* 0x000fe200078ec0ff */
[----:B------:R-:W-:Y:S01]  /*12c0*/  IMAD.MOV.U32 R6, RZ, RZ, 0x1 ;  /* 0x00000001ff067424 */ /* 0x000fe200078e00ff */
[--C-:B------:R-:W-:Y:S01]  /*12d0*/  LOP3.LUT R56, R56, 0x40, R3.reuse, 0xe2, !PT ;  /* 0x0000004038387812 */ /* 0x100fe200078ee203 */
[----:B------:R-:W-:Y:S01]  /*12e0*/  ULEA.HI UR5, UR5, UR4, URZ, 0x7 ;  /* 0x0000000405057291 */ /* 0x000fe2000f8f383f */
[-C--:B01----:R-:W-:Y:S01]  /*12f0*/  IADD3 R4, RZ, -R0.reuse, -R3 ;  /* 0x80000000ff047210 */ /* 0x083fe20007ffe803 */
[----:B------:R-:W-:Y:S01]  /*1300*/  IMAD.U32 R5, RZ, RZ, UR6 ;  /* 0x00000006ff057e24 */ /* 0x000fe2000f8e00ff */
[----:B------:R-:W0:Y:S01]  /*1310*/  LDC R65, c[0x0][0x600] ;  /* 0x00018000ff417b82 */ /* 0x000e220000000800 */
[----:B------:R-:W-:Y:S01]  /*1320*/  LOP3.LUT R56, R56, R0, RZ, 0xfc, !PT ;  /* 0x0000000038387212 */ /* 0x000fe200078efcff */
[----:B------:R-:W-:Y:S01]  /*1330*/  IMAD.MOV.U32 R0, RZ, RZ, -0x1 ;  /* 0xffffffffff007424 */ /* 0x000fe200078e00ff */
[----:B------:R-:W-:Y:S01]  /*1340*/  USHF.R.S32.HI UR43, URZ, 0x7, UR5 ;  /* 0x000000073f2b7899 */ /* 0x000fe20008011405 */
[----:B------:R-:W-:Y:S01]  /*1350*/  LOP3.LUT R62, R63, 0x3, RZ, 0xc0, !PT ;  /* 0x000000033f3e7812 */ /* 0x000fe200078ec0ff */
[----:B------:R-:W-:Y:S01]  /*1360*/  IMAD R4, R7, -0x40, R4 ;  /* 0xffffffc007047824 */ /* 0x000fe200078e0204 */
[C---:B------:R-:W-:Y:S01]  /*1370*/  LOP3.LUT R64, R63.reuse, 0x80, RZ, 0xc0, !PT ;  /* 0x000000803f407812 */ /* 0x040fe200078ec0ff */
[----:B------:R-:W-:Y:S01]  /*1380*/  UISETP.LT.AND UP0, UPT, UR43, 0x1, UPT ;  /* 0x000000012b00788c */ /* 0x000fe2000bf01270 */
[-C--:B---3--:R-:W-:Y:S01]  /*1390*/  SHF.L.U32 R0, R0, R61.reuse, RZ ;  /* 0x0000003d00007219 */ /* 0x088fe200000006ff */
[----:B------:R-:W-:Y:S01]  /*13a0*/  ULDC UR4, c[0x0][0x284] ;  /* 0x0000a10000047ab9 */ /* 0x000fe20000000800 */
[----:B------:R-:W-:Y:S01]  /*13b0*/  IMAD R62, R62, -0x2, R5 ;  /* 0xfffffffe3e3e7824 */ /* 0x000fe200078e0205 */
[----:B------:R-:W-:Y:S01]  /*13c0*/  USEL UR44, UR43, 0x1, UP0 ;  /* 0x000000012b2c7887 */ /* 0x000fe20008000000 */
[----:B------:R-:W-:Y:S01]  /*13d0*/  SHF.L.U32 R61, R6, R61, RZ ;  /* 0x0000003d063d7219 */ /* 0x000fe200000006ff */
[----:B------:R-:W-:Y:S01]  /*13e0*/  IMAD.SHL.U32 R63, R63, 0x2, RZ ;  /* 0x000000023f3f7824 */ /* 0x000fe200078e00ff */
[----:B------:R-:W-:Y:S01]  /*13f0*/  LOP3.LUT R68, R18, 0x1, RZ, 0xfc, !PT ;  /* 0x0000000112447812 */ /* 0x000fe200078efcff */
[----:B------:R-:W-:Y:S01]  /*1400*/  VIADD R67, R4, UR4 ;  /* 0x0000000404437c36 */ /* 0x000fe20008000000 */
[C---:B----4-:R-:W-:Y:S01]  /*1410*/  SHF.L.U64.HI R60, R8.reuse, 0x3, R9 ;  /* 0x00000003083c7819 */ /* 0x050fe20000010209 */
[----:B--2---:R-:W-:Y:S01]  /*1420*/  IMAD.SHL.U32 R59, R8, 0x8, RZ ;  /* 0x00000008083b7824 */ /* 0x004fe200078e00ff */
[----:B------:R-:W-:Y:S01]  /*1430*/  SHF.R.U32.HI R64, RZ, 0x7, R64 ;  /* 0x00000007ff407819 */ /* 0x000fe20000011640 */
[----:B------:R-:W-:Y:S01]  /*1440*/  IMAD.MOV.U32 R57, RZ, RZ, RZ ;  /* 0x000000ffff397224 */ /* 0x000fe200078e00ff */
[----:B------:R-:W-:Y:S01]  /*1450*/  LOP3.LUT R66, RZ, R0, RZ, 0x33, !PT ;  /* 0x00000000ff427212 */ /* 0x000fe200078e33ff */
[----:B------:R-:W-:Y:S01]  /*1460*/  UIADD3 UR44, UR43, -UR44, URZ ;  /* 0x8000002c2b2c7290 */ /* 0x000fe2000fffe03f */
[----:B------:R-:W-:Y:S01]  /*1470*/  UMOV UR40, URZ ;  /* 0x0000003f00287c82 */ /* 0x000fe20008000000 */
[----:B0-----:R-:W-:Y:S01]  /*1480*/  VIADD R65, R65, 0xffffffff ;  /* 0xffffffff41417836 */ /* 0x001fe20000000000 */
[----:B------:R-:W-:-:S09]  /*1490*/  UMOV UR42, URZ ;  /* 0x0000003f002a7c82 */ /* 0x000fd20008000000 */
.L_x_98:
[----:B0-----:R-:W0:Y:S01]  /*14a0*/  SHFL.IDX PT, R0, R64, RZ, 0x1f ;  /* 0x00001fff40007589 */ /* 0x001e2200000e0000 */
[----:B-1----:R-:W1:Y:S01]  /*14b0*/  S2UR UR7, SR_CgaCtaId ;  /* 0x00000000000779c3 */ /* 0x002e620000008800 */
[----:B------:R-:W-:Y:S01]  /*14c0*/  UMOV UR6, 0x400 ;  /* 0x0000040000067882 */ /* 0x000fe20000000000 */
[----:B0-----:R-:W-:Y:S01]  /*14d0*/  R2UR UR4, R0 ;  /* 0x00000000000472ca */ /* 0x001fe200000e0000 */
[----:B-1----:R-:W-:-:S12]  /*14e0*/  ULEA UR6, UR7, UR6, 0x18 ;  /* 0x0000000607067291 */ /* 0x002fd8000f8ec03f */
[----:B------:R-:W-:-:S04]  /*14f0*/  ULEA.HI UR5, UR4, UR4, URZ, 0x1 ;  /* 0x0000000404057291 */ /* 0x000fc8000f8f083f */
[----:B------:R-:W-:-:S04]  /*1500*/  ULOP3.LUT UR5, UR5, 0x7fffe, URZ, 0xc0, !UPT ;  /* 0x0007fffe05057892 */ /* 0x000fc8000f8ec03f */
[----:B------:R-:W-:-:S03]  /*1510*/  UIADD3 UR5, UR4, -UR5, URZ ;  /* 0x8000000504057290 */ /* 0x000fc6000fffe03f */
[----:B------:R-:W-:Y:S01]  /*1520*/  ULDC UR4, c[0x0][0x28c] ;  /* 0x0000a30000047ab9 */ /* 0x000fe20000000800 */
[----:B------:R-:W-:Y:S01]  /*1530*/  ULEA UR5, UR5, UR6, 0xd ;  /* 0x0000000605057291 */ /* 0x000fe2000f8e683f */
[----:B------:R-:W-:-:S03]  /*1540*/  ISETP.LT.AND P0, PT, RZ, UR4, PT ;  /* 0x00000004ff007c0c */ /* 0x000fc6000bf01270 */
[----:B------:R-:W-:-:S04]  /*1550*/  UIADD3 UR5, UR5, 0x100, URZ ;  /* 0x0000010005057890 */ /* 0x000fc8000fffe03f */
[----:B------:R-:W-:-:S04]  /*1560*/  USHF.R.U32.HI UR5, URZ, 0x4, UR5 ;  /* 0x000000043f057899 */ /* 0x000fc80008011605 */
[----:B------:R-:W-:-:S04]  /*1570*/  ULOP3.LUT UR5, UR5, 0x3fff, URZ, 0xc0, !UPT ;  /* 0x00003fff05057892 */ /* 0x000fc8000f8ec03f */
[----:B------:R-:W-:Y:S01]  /*1580*/  ULOP3.LUT UR45, UR5, 0x10000, URZ, 0xfc, !UPT ;  /* 0x00010000052d7892 */ /* 0x000fe2000f8efc3f */
[----:B--2345:R-:W-:Y:S11]  /*1590*/  @P0 BRA `(.L_x_17) ;  /* 0x0000000000400947 */ /* 0x03cff60003800000 */
[----:B------:R-:W-:Y:S01]  /*15a0*/  MOV R0, 0x0 ;  /* 0x0000000000007802 */ /* 0x000fe20000000f00 */
[----:B------:R-:W-:Y:S01]  /*15b0*/  ULDC.64 UR4, c[0x4][0x68] ;  /* 0x01001a0000047ab9 */ /* 0x000fe20000000a00 */
[----:B------:R-:W-:Y:S01]  /*15c0*/  ULDC.64 UR6, c[0x4][0x8] ;  /* 0x0100020000067ab9 */ /* 0x000fe20000000a00 */
[----:B------:R-:W-:Y:S01]  /*15d0*/  IMAD.U32 R4, RZ, RZ, UR4 ;  /* 0x00000004ff047e24 */ /* 0x000fe2000f8e00ff */
[----:B------:R0:W1:Y:S01]  /*15e0*/  LDC.64 R14, c[0x4][R0] ;  /* 0x01000000000e7b82 */ /* 0x0000620000000a00 */
[----:B------:R-:W-:Y:S01]  /*15f0*/  IMAD.U32 R5, RZ, RZ, UR5 ;  /* 0x00000005ff057e24 */ /* 0x000fe2000f8e00ff */
[----:B------:R-:W-:Y:S01]  /*1600*/  ULDC.64 UR4, c[0x4][0x70] ;  /* 0x01001c0000047ab9 */ /* 0x000fe20000000a00 */
[----:B------:R-:W-:Y:S02]  /*1610*/  IMAD.U32 R10, RZ, RZ, UR6 ;  /* 0x00000006ff0a7e24 */ /* 0x000fe4000f8e00ff */
[----:B------:R-:W-:Y:S02]  /*1620*/  IMAD.U32 R6, RZ, RZ, UR4 ;  /* 0x00000004ff067e24 */ /* 0x000fe4000f8e00ff */
[----:B------:R-:W-:-:S02]  /*1630*/  IMAD.U32 R7, RZ, RZ, UR5 ;  /* 0x00000005ff077e24 */ /* 0x000fc4000f8e00ff */
[----:B------:R-:W-:Y:S02]  /*1640*/  IMAD.U32 R11, RZ, RZ, UR7 ;  /* 0x00000007ff0b7e24 */ /* 0x000fe4000f8e00ff */
[----:B------:R-:W-:Y:S02]  /*1650*/  IMAD.MOV.U32 R8, RZ, RZ, 0x1e1 ;  /* 0x000001e1ff087424 */ /* 0x000fe400078e00ff */
[----:B------:R-:W-:Y:S02]  /*1660*/  IMAD.MOV.U32 R12, RZ, RZ, 0x1 ;  /* 0x00000001ff0c7424 */ /* 0x000fe400078e00ff */
[----:B0-----:R-:W-:-:S07]  /*1670*/  IMAD.MOV.U32 R13, RZ, RZ, RZ ;  /* 0x000000ffff0d7224 */ /* 0x001fce00078e00ff */
[----:B------:R-:W-:-:S07]  /*1680*/  LEPC R20, `(.L_x_17) ;  /* 0x000000001014794e */ /* 0x000fce0000000000 */
[----:B-1---5:R-:W-:Y:S05]  /*1690*/  CALL.ABS.NOINC R14 ;  /* 0x000000000e007343 */ /* 0x022fea0003c00000 */
.L_x_17:
[----:B------:R-:W-:-:S13]  /*16a0*/  ISETP.NE.AND P0, PT, R68, 0x3, PT ;  /* 0x000000034400780c */ /* 0x000fda0003f05270 */
[----:B------:R-:W-:Y:S05]  /*16b0*/  @!P0 BRA `(.L_x_18) ;  /* 0x0000000000048947 */ /* 0x000fea0003800000 */
[----:B------:R-:W-:Y:S01]  /*16c0*/  BPT.TRAP 0x1 ;  /* 0x000000040000795c */ /* 0x000fe20000300000 */
.L_x_18:
[----:B------:R-:W0:Y:S01]  /*16d0*/  S2UR UR5, SR_CgaCtaId ;  /* 0x00000000000579c3 */ /* 0x000e220000008800 */
[----:B------:R-:W-:Y:S01]  /*16e0*/  UMOV UR4, 0x400 ;  /* 0x0000040000047882 */ /* 0x000fe20000000000 */
[----:B------:R-:W-:Y:S02]  /*16f0*/  IMAD.U32 R0, RZ, RZ, UR40 ;  /* 0x00000028ff007e24 */ /* 0x000fe4000f8e00ff */
[----:B------:R-:W-:-:S03]  /*1700*/  IMAD.U32 R3, RZ, RZ, UR42 ;  /* 0x0000002aff037e24 */ /* 0x000fc6000f8e00ff */
[----:B------:R-:W-:Y:S01]  /*1710*/  SHF.L.U32 R0, R0, 0x1f, RZ ;  /* 0x0000001f00007819 */ /* 0x000fe200000006ff */
[----:B0-----:R-:W-:-:S06]  /*1720*/  ULEA UR4, UR5, UR4, 0x18 ;  /* 0x0000000405047291 */ /* 0x001fcc000f8ec03f */
[----:B------:R-:W-:-:S04]  /*1730*/  IMAD.U32 R6, RZ, RZ, UR4 ;  /* 0x00000004ff067e24 */ /* 0x000fc8000f8e00ff */
[----:B------:R-:W-:-:S04]  /*1740*/  IMAD R3, R3, 0x8, R6 ;  /* 0x0000000803037824 */ /* 0x000fc800078e0206 */
[----:B------:R0:W1:Y:S01]  /*1750*/  SYNCS.PHASECHK.TRANS64.TRYWAIT P1, [R3+URZ], R0 ;  /* 0x00000000030075a7 */ /* 0x000062000802017f */
[----:B------:R-:W-:Y:S05]  /*1760*/  @!P0 BRA `(.L_x_19) ;  /* 0x0000000000048947 */ /* 0x000fea0003800000 */
[----:B------:R-:W-:Y:S01]  /*1770*/  BPT.TRAP 0x1 ;  /* 0x000000040000795c */ /* 0x000fe20000300000 */
.L_x_19:
[----:B------:R-:W-:-:S05]  /*1780*/  IMAD.U32 R4, RZ, RZ, UR44 ;  /* 0x0000002cff047e24 */ /* 0x000fca000f8e00ff */
[----:B------:R-:W-:Y:S01]  /*1790*/  ISETP.GE.AND P2, PT, R4, 0x1, PT ;  /* 0x000000010400780c */ /* 0x000fe20003f46270 */
[----:B-1----:R-:W-:-:S12]  /*17a0*/  @P1 BRA `(.L_x_20) ;  /* 0x0000000000081947 */ /* 0x002fd80003800000 */
[----:B------:R-:W1:Y:S02]  /*17b0*/  SYNCS.PHASECHK.TRANS64.TRYWAIT P1, [R3+URZ], R0 ;  /* 0x00000000030075a7 */ /* 0x000e64000802017f */
[----:B-1----:R-:W-:Y:S05]  /*17c0*/  @!P1 BRA `(.L_x_21) ;  /* 0x0000004c00309947 */ /* 0x002fea0003800000 */
.L_x_20:
[----:B------:R-:W-:Y:S05]  /*17d0*/  WARPSYNC.ALL ;  /* 0x0000000000007948 */ /* 0x000fea0003800000 */
[----:B------:R-:W-:Y:S01]  /*17e0*/  R2UR UR4, R6 ;  /* 0x00000000060472ca */ /* 0x000fe200000e0000 */
[----:B------:R-:W-:Y:S01]  /*17f0*/  ULEA UR5, UR42, UR45, 0xb ;  /* 0x0000002d2a057291 */ /* 0x000fe2000f8e583f */
[----:B------:R-:W-:Y:S01]  /*1800*/  WARPGROUP.ARRIVE ;  /* 0x00000000000079c5 */ /* 0x000fe20000000000 */
[----:B------:R-:W-:Y:S01]  /*1810*/  UMOV UR9, 0x40000040 ;  /* 0x4000004000097882 */ /* 0x000fe20000000000 */
[----:B------:R-:W-:-:S04]  /*1820*/  UMOV UR11, 0x40000040 ;  /* 0x40000040000b7882 */ /* 0x000fc80000000000 */
[----:B------:R-:W-:-:S05]  /*1830*/  UMOV UR8, UR5 ;  /* 0x0000000500087c82 */ /* 0x000fca0008000000 */
[----:B------:R-:W-:-:S04]  /*1840*/  UIADD3 UR4, UR4, 0x28100, URZ ;  /* 0x0002810004047890 */ /* 0x000fc8000fffe03f */
[----:B------:R-:W-:-:S04]  /*1850*/  USHF.R.U32.HI UR4, URZ, 0x4, UR4 ;  /* 0x000000043f047899 */ /* 0x000fc80008011604 */
[----:B------:R-:W-:-:S04]  /*1860*/  ULOP3.LUT UR4, UR4, 0x3fff, URZ, 0xc0, !UPT ;  /* 0x00003fff04047892 */ /* 0x000fc8000f8ec03f */
[----:B------:R-:W-:-:S04]  /*1870*/  ULOP3.LUT UR4, UR4, 0x10000, URZ, 0xfc, !UPT ;  /* 0x0001000004047892 */ /* 0x000fc8000f8efc3f */
[----:B------:R-:W-:-:S07]  /*1880*/  ULEA UR6, UR42, UR4, 0xa ;  /* 0x000000042a067291 */ /* 0x000fce000f8e503f */
[----:B------:R-:W-:Y:S02]  /*1890*/  UMOV UR10, UR6 ;  /* 0x00000006000a7c82 */ /* 0x000fe40008000000 */
[----:B------:R-:W-:Y:S01]  /*18a0*/  HGMMA.64x64x16.F32.BF16 R24, gdesc[UR8], RZ, !UPT, gsb0 ;  /* 0x00e00000081879f0 */ /* 0x000fe2000c0018ff */
[----:B------:R-:W-:Y:S02]  /*18b0*/  UIADD3 UR8, UR5, 0x2, URZ ;  /* 0x0000000205087890 */ /* 0x000fe4000fffe03f */
[----:B------:R-:W-:Y:S01]  /*18c0*/  UIADD3 UR10, UR6, 0x2, URZ ;  /* 0x00000002060a7890 */ /* 0x000fe2000fffe03f */
[----:B------:R-:W-:Y:S01]  /*18d0*/  UMOV UR9, 0x40000040 ;  /* 0x4000004000097882 */ /* 0x000fe20000000000 */
[----:B------:R-:W-:Y:S01]  /*18e0*/  UMOV UR11, 0x40000040 ;  /* 0x40000040000b7882 */ /* 0x000fe20000000000 */
[----:B------:R-:W-:Y:S02]  /*18f0*/  WARPGROUP.DEPBAR.LE gsb0, 0x0 ;  /* 0x00008000000079c5 */ /* 0x000fe40000010000 */
[----:B------:R-:W-:-:S06]  /*1900*/  WARPGROUP.ARRIVE ;  /* 0x00000000000079c5 */ /* 0x000fcc0000000000 */
[----:B------:R-:W-:Y:S01]  /*1910*/  HGMMA.64x64x16.F32.BF16 R24, gdesc[UR8], R24, gsb0 ;  /* 0x00e00000081879f0 */ /* 0x000fe20008001818 */
        /* <DEDUP_REMOVED lines=41> */
[----:B------:R-:W-:Y:S03]  /*1bb0*/  HGMMA.64x64x16.F32.BF16 R24, gdesc[UR8], R24, gsb0 ;  /* 0x00e00000081879f0 */ /* 0x000fe60008001818 */
[----:B------:R-:W-:Y:S02]  /*1bc0*/  WARPGROUP.DEPBAR.LE gsb0, 0x0 ;  /* 0x00008000000079c5 */ /* 0x000fe40000010000 */
[----:B------:R-:W-:Y:S05]  /*1bd0*/  @!P2 BRA `(.L_x_22) ;  /* 0x000000040098a947 */ /* 0x000fea0003800000 */
[----:B------:R-:W-:Y:S01]  /*1be0*/  UIADD3 UR5, UR42, 0x1, URZ ;  /* 0x000000012a057890 */ /* 0x000fe2000fffe03f */
[----:B01----:R-:W-:Y:S02]  /*1bf0*/  IMAD.U32 R0, RZ, RZ, UR44 ;  /* 0x0000002cff007e24 */ /* 0x003fe4000f8e00ff */
[----:B------:R-:W-:Y:S01]  /*1c00*/  IMAD.U32 R3, RZ, RZ, UR42 ;  /* 0x0000002aff037e24 */ /* 0x000fe2000f8e00ff */
[----:B------:R-:W-:-:S04]  /*1c10*/  UISETP.NE.AND UP0, UPT, UR5, 0x5, UPT ;  /* 0x000000050500788c */ /* 0x000fc8000bf05270 */
[----:B------:R-:W-:Y:S02]  /*1c20*/  USEL UR6, URZ, 0x1, UP0 ;  /* 0x000000013f067887 */ /* 0x000fe40008000000 */
[----:B------:R-:W-:Y:S02]  /*1c30*/  USEL UR5, UR5, URZ, UP0 ;  /* 0x0000003f05057287 */ /* 0x000fe40008000000 */
[----:B------:R-:W-:-:S06]  /*1c40*/  ULOP3.LUT UR6, UR40, UR6, URZ, 0x3c, !UPT ;  /* 0x0000000628067292 */ /* 0x000fcc000f8e3c3f */
[----:B------:R-:W-:-:S07]  /*1c50*/  IMAD.U32 R7, RZ, RZ, UR6 ;  /* 0x00000006ff077e24 */ /* 0x000fce000f8e00ff */
.L_x_29:
[----:B------:R-:W-:Y:S05]  /*1c60*/  @!P0 BRA `(.L_x_23) ;  /* 0x0000000000048947 */ /* 0x000fea0003800000 */
[----:B------:R-:W-:Y:S01]  /*1c70*/  BPT.TRAP 0x1 ;  /* 0x000000040000795c */ /* 0x000fe20000300000 */
.L_x_23:
[----:B------:R-:W0:Y:S01]  /*1c80*/  S2UR UR7, SR_CgaCtaId ;  /* 0x00000000000779c3 */ /* 0x000e220000008800 */
[----:B------:R-:W-:Y:S01]  /*1c90*/  UMOV UR6, 0x400 ;  /* 0x0000040000067882 */ /* 0x000fe20000000000 */
[----:B------:R-:W-:Y:S01]  /*1ca0*/  IMAD.U32 R5, RZ, RZ, UR5 ;  /* 0x00000005ff057e24 */ /* 0x000fe2000f8e00ff */
[----:B------:R-:W-:Y:S01]  /*1cb0*/  SHF.L.U32 R4, R7, 0x1f, RZ ;  /* 0x0000001f07047819 */ /* 0x000fe200000006ff */
[----:B0-----:R-:W-:-:S06]  /*1cc0*/  ULEA UR6, UR7, UR6, 0x18 ;  /* 0x0000000607067291 */ /* 0x001fcc000f8ec03f */
[----:B------:R-:W-:-:S04]  /*1cd0*/  IMAD.U32 R6, RZ, RZ, UR6 ;  /* 0x00000006ff067e24 */ /* 0x000fc8000f8e00ff */
[----:B------:R-:W-:-:S04]  /*1ce0*/  IMAD R5, R5, 0x8, R6 ;  /* 0x0000000805057824 */ /* 0x000fc800078e0206 */
[----:B------:R0:W1:Y:S01]  /*1cf0*/  SYNCS.PHASECHK.TRANS64.TRYWAIT P1, [R5+URZ], R4 ;  /* 0x00000004050075a7 */ /* 0x000062000802017f */
[----:B------:R-:W-:Y:S05]  /*1d00*/  @!P0 BRA `(.L_x_24) ;  /* 0x0000000000048947 */ /* 0x000fea0003800000 */
[----:B------:R-:W-:Y:S01]  /*1d10*/  BPT.TRAP 0x1 ;  /* 0x000000040000795c */ /* 0x000fe20000300000 */
.L_x_24:
[----:B-1----:R-:W-:Y:S05]  /*1d20*/  @P1 BRA `(.L_x_25) ;  /* 0x0000000000081947 */ /* 0x002fea0003800000 */
[----:B------:R-:W1:Y:S02]  /*1d30*/  SYNCS.PHASECHK.TRANS64.TRYWAIT P1, [R5+URZ], R4 ;  /* 0x00000004050075a7 */ /* 0x000e64000802017f */
[----:B-1----:R-:W-:Y:S05]  /*1d40*/  @!P1 BRA `(.L_x_26) ;  /* 0x0000004400e49947 */ /* 0x002fea0003800000 */
.L_x_25:
[----:B------:R-:W-:Y:S01]  /*1d50*/  ULEA UR6, UR5, UR45, 0xb ;  /* 0x0000002d05067291 */ /* 0x000fe2000f8e583f */
[----:B------:R-:W-:Y:S01]  /*1d60*/  WARPGROUP.ARRIVE ;  /* 0x00000000000079c5 */ /* 0x000fe20000000000 */
[----:B------:R-:W-:Y:S01]  /*1d70*/  ULEA UR7, UR5, UR4, 0xa ;  /* 0x0000000405077291 */ /* 0x000fe2000f8e503f */
[----:B------:R-:W-:Y:S01]  /*1d80*/  UMOV UR9, 0x40000040 ;  /* 0x4000004000097882 */ /* 0x000fe20000000000 */
[----:B------:R-:W-:-:S03]  /*1d90*/  UMOV UR11, 0x40000040 ;  /* 0x40000040000b7882 */ /* 0x000fc60000000000 */
[----:B------:R-:W-:Y:S02]  /*1da0*/  UMOV UR8, UR6 ;  /* 0x0000000600087c82 */ /* 0x000fe40008000000 */
[----:B------:R-:W-:Y:S02]  /*1db0*/  UMOV UR10, UR7 ;  /* 0x00000007000a7c82 */ /* 0x000fe40008000000 */
[----:B------:R-:W-:Y:S01]  /*1dc0*/  HGMMA.64x64x16.F32.BF16 R24, gdesc[UR8], R24, gsb0 ;  /* 0x00e00000081879f0 */ /* 0x000fe20008001818 */
[----:B------:R-:W-:Y:S02]  /*1dd0*/  UIADD3 UR8, UR6, 0x2, URZ ;  /* 0x0000000206087890 */ /* 0x000fe4000fffe03f */
[----:B------:R-:W-:Y:S01]  /*1de0*/  UIADD3 UR10, UR7, 0x2, URZ ;  /* 0x00000002070a7890 */ /* 0x000fe2000fffe03f */
[----:B------:R-:W-:Y:S01]  /*1df0*/  UMOV UR9, 0x40000040 ;  /* 0x4000004000097882 */ /* 0x000fe20000000000 */
[----:B------:R-:W-:Y:S01]  /*1e00*/  UMOV UR11, 0x40000040 ;  /* 0x40000040000b7882 */ /* 0x000fe20000000000 */
[----:B------:R-:W-:-:S02]  /*1e10*/  WARPGROUP.DEPBAR.LE gsb0, 0x0 ;  /* 0x00008000000079c5 */ /* 0x000fc40000010000 */
        /* <DEDUP_REMOVED lines=46> */
[----:B------:R-:W-:Y:S01]  /*2100*/  BPT.TRAP 0x1 ;  /* 0x000000040000795c */ /* 0x000fe20000300000 */
.L_x_27:
[----:B------:R-:W-:-:S13]  /*2110*/  ISETP.NE.AND P1, PT, R22, RZ, PT ;  /* 0x000000ff1600720c */ /* 0x000fda0003f25270 */
[----:B01----:R-:W-:-:S04]  /*2120*/  @P1 IMAD R4, R3, 0x8, R6 ;  /* 0x0000000803041824 */ /* 0x003fc800078e0206 */
[----:B------:R-:W-:-:S05]  /*2130*/  @P1 VIADD R4, R4, 0x28 ;  /* 0x0000002804041836 */ /* 0x000fca0000000000 */
[----:B------:R-:W-:-:S04]  /*2140*/  @P1 PRMT R4, R19, 0x654, R4 ;  /* 0x0000065413041816 */ /* 0x000fc80000000004 */
[----:B------:R0:W-:Y:S01]  /*2150*/  @P1 SYNCS.ARRIVE.TRANS64.RED.A1T0 RZ, [R4+URZ], RZ ;  /* 0x000000ff04ff19a7 */ /* 0x0001e2000810043f */
[----:B------:R-:W-:-:S13]  /*2160*/  ISETP.GT.U32.AND P1, PT, R18, 0x1, PT ;  /* 0x000000011200780c */ /* 0x000fda0003f24070 */
[----:B0-----:R-:W-:Y:S05]  /*2170*/  @P1 BRA `(.L_x_28) ;  /* 0x0000000000041947 */ /* 0x001fea0003800000 */
[----:B------:R-:W-:Y:S01]  /*2180*/  BPT.TRAP 0x1 ;  /* 0x000000040000795c */ /* 0x000fe20000300000 */
.L_x_28:
[----:B------:R-:W-:Y:S01]  /*2190*/  UIADD3 UR5, UR5, 0x1, URZ ;  /* 0x0000000105057890 */ /* 0x000fe2000fffe03f */
[C---:B------:R-:W-:Y:S01]  /*21a0*/  ISETP.GT.AND P2, PT, R0.reuse, 0x1, PT ;  /* 0x000000010000780c */ /* 0x040fe20003f44270 */
[----:B------:R-:W-:Y:S02]  /*21b0*/  VIADD R3, R3, 0x1 ;  /* 0x0000000103037836 */ /* 0x000fe40000000000 */
[----:B------:R-:W-:Y:S01]  /*21c0*/  UISETP.NE.AND UP0, UPT, UR5, 0x5, UPT ;  /* 0x000000050500788c */ /* 0x000fe2000bf05270 */
[----:B------:R-:W-:Y:S02]  /*21d0*/  VIADD R0, R0, 0xffffffff ;  /* 0xffffffff00007836 */ /* 0x000fe40000000000 */
[C---:B------:R-:W-:Y:S01]  /*21e0*/  ISETP.NE.AND P1, PT, R3.reuse, 0x5, PT ;  /* 0x000000050300780c */ /* 0x040fe20003f25270 */
[----:B------:R-:W-:Y:S02]  /*21f0*/  USEL UR6, URZ, 0x1, UP0 ;  /* 0x000000013f067887 */ /* 0x000fe40008000000 */
[----:B------:R-:W-:Y:S01]  /*2200*/  USEL UR5, UR5, URZ, UP0 ;  /* 0x0000003f05057287 */ /* 0x000fe20008000000 */
[----:B------:R-:W-:-:S03]  /*2210*/  SEL R3, R3, RZ, P1 ;  /* 0x000000ff03037207 */ /* 0x000fc60000800000 */
[----:B------:R-:W-:Y:S01]  /*2220*/  LOP3.LUT R7, R7, UR6, RZ, 0x3c, !PT ;  /* 0x0000000607077c12 */ /* 0x000fe2000f8e3cff */
[----:B------:R-:W-:Y:S07]  /*2230*/  @P2 BRA `(.L_x_29) ;  /* 0xfffffff800882947 */ /* 0x000fee000383ffff */
.L_x_22:
[----:B01----:R-:W0:Y:S02]  /*2240*/  LDC R0, c[0x0][0x28c] ;  /* 0x0000a300ff007b82 */ /* 0x003e240000000800 */
[----:B0-----:R-:W-:-:S13]  /*2250*/  ISETP.GE.AND P1, PT, R0, 0x1, PT ;  /* 0x000000010000780c */ /* 0x001fda0003f26270 */
[----:B------:R-:W-:Y:S05]  /*2260*/  @!P1 BRA `(.L_x_30) ;  /* 0x0000000000449947 */ /* 0x000fea0003800000 */
[----:B------:R-:W-:Y:S05]  /*2270*/  @!P0 BRA `(.L_x_31) ;  /* 0x0000000000048947 */ /* 0x000fea0003800000 */
[----:B------:R-:W-:Y:S01]  /*2280*/  BPT.TRAP 0x1 ;  /* 0x000000040000795c */ /* 0x000fe20000300000 */
.L_x_31:
[----:B------:R-:W-:-:S13]  /*2290*/  ISETP.NE.AND P0, PT, R22, RZ, PT ;  /* 0x000000ff1600720c */ /* 0x000fda0003f05270 */
[----:B------:R-:W-:-:S05]  /*22a0*/  VOTEU.ANY UP0, P0 ;  /* 0x00000000003f7886 */ /* 0x000fca0000000100 */
[----:B------:R-:W-:-:S06]  /*22b0*/  @UP0 UIADD3 UR4, UR44, UR42, URZ ;  /* 0x0000002a2c040290 */ /* 0x000fcc000fffe03f */
[----:B------:R-:W-:Y:S02]  /*22c0*/  IMAD.U32 R4, RZ, RZ, UR4 ;  /* 0x00000004ff047e24 */ /* 0x000fe4000f8e00ff */
[----:B------:R-:W-:Y:S02]  /*22d0*/  IMAD.U32 R3, RZ, RZ, UR4 ;  /* 0x00000004ff037e24 */ /* 0x000fe4000f8e00ff */
[----:B------:R-:W-:-:S05]  /*22e0*/  @P0 IMAD.WIDE.U32 R4, R4, -0x33333333, RZ ;  /* 0xcccccccd04040825 */ /* 0x000fca00078e00ff */
[----:B------:R-:W-:-:S05]  /*22f0*/  @P0 SHF.R.U32.HI R0, RZ, 0x2, R5 ;  /* 0x00000002ff000819 */ /* 0x000fca0000011605 */
[----:B------:R-:W-:-:S04]  /*2300*/  @P0 IMAD R0, R0, -0x5, R3 ;  /* 0xfffffffb00000824 */ /* 0x000fc800078e0203 */
[----:B------:R-:W-:-:S04]  /*2310*/  @P0 IMAD R0, R0, 0x8, R6 ;  /* 0x0000000800000824 */ /* 0x000fc800078e0206 */
[----:B------:R-:W-:-:S05]  /*2320*/  @P0 VIADD R0, R0, 0x28 ;  /* 0x0000002800000836 */ /* 0x000fca0000000000 */
[----:B------:R-:W-:-:S04]  /*2330*/  @P0 PRMT R0, R19, 0x654, R0 ;  /* 0x0000065413000816 */ /* 0x000fc80000000000 */
[----:B------:R0:W-:Y:S01]  /*2340*/  @P0 SYNCS.ARRIVE.TRANS64.RED.A1T0 RZ, [R0+URZ], RZ ;  /* 0x000000ff00ff09a7 */ /* 0x0001e2000810043f */
[----:B------:R-:W-:-:S13]  /*2350*/  ISETP.GT.U32.AND P0, PT, R18, 0x1, PT ;  /* 0x000000011200780c */ /* 0x000fda0003f04070 */
[----:B0-----:R-:W-:Y:S05]  /*2360*/  @P0 BRA `(.L_x_30) ;  /* 0x0000000000040947 */ /* 0x001fea0003800000 */
[----:B------:R-:W-:Y:S01]  /*2370*/  BPT.TRAP 0x1 ;  /* 0x000000040000795c */ /* 0x000fe20000300000 */
.L_x_30:
[----:B------:R-:W-:Y:S01]  /*2380*/  IMAD.SHL.U32 R3, R70, 0x40, RZ ;  /* 0x0000004046037824 */ /* 0x000fe200078e00ff */
[----:B------:R-:W-:Y:S01]  /*2390*/  UIADD3 UR42, UR43, UR42, URZ ;  /* 0x0000002a2b2a7290 */ /* 0x000fe2000fffe03f */
[----:B------:R-:W-:Y:S01]  /*23a0*/  SHF.R.S32.HI R9, RZ, 0x1f, R69 ;  /* 0x0000001fff097819 */ /* 0x000fe20000011445 */
[----:B------:R-:W-:Y:S01]  /*23b0*/  UISETP.GE.U32.AND UP1, UPT, UR43, 0x5, UPT ;  /* 0x000000052b00788c */ /* 0x000fe2000bf26070 */
[----:B------:R-:W-:Y:S01]  /*23c0*/  IMAD.SHL.U32 R6, R71, 0x80, RZ ;  /* 0x0000008047067824 */ /* 0x000fe200078e00ff */
[----:B------:R-:W-:Y:S01]  /*23d0*/  ULDC UR7, c[0x0][0x288] ;  /* 0x0000a20000077ab9 */ /* 0x000fe20000000800 */
[C---:B------:R-:W-:Y:S01]  /*23e0*/  LOP3.LUT R10, R3.reuse, 0x6, R63, 0xf8, !PT ;  /* 0x00000006030a7812 */ /* 0x040fe200078ef83f */
[----:B------:R-:W-:Y:S01]  /*23f0*/  UISETP.GT.U32.AND UP0, UPT, UR42, 0x4, UPT ;  /* 0x000000042a00788c */ /* 0x000fe2000bf04070 */
[----:B------:R-:W-:Y:S01]  /*2400*/  ISETP.GE.AND P0, PT, R3, UR7, PT ;  /* 0x0000000703007c0c */ /* 0x000fe2000bf06270 */
[----:B------:R-:W-:Y:S01]  /*2410*/  ULDC.64 UR4, c[0x0][0x5d0] ;  /* 0x0001740000047ab9 */ /* 0x000fe20000000a00 */
[--C-:B------:R-:W-:Y:S01]  /*2420*/  SHF.R.S32.HI R11, RZ, 0x1f, R10.reuse ;  /* 0x0000001fff0b7819 */ /* 0x100fe2000001140a */
[----:B------:R-:W-:Y:S01]  /*2430*/  ULDC UR10, c[0x0][0x284] ;  /* 0x0000a100000a7ab9 */ /* 0x000fe20000000800 */
[----:B------:R-:W-:Y:S01]  /*2440*/  IMAD R0, R9, UR4, RZ ;  /* 0x0000000409007c24 */ /* 0x000fe2000f8e02ff */
[----:B------:R-:W-:Y:S01]  /*2450*/  UISETP.LT.U32.AND UP0, UPT, UR43, 0x5, UP0 ;  /* 0x000000052b00788c */ /* 0x000fe20008701070 */
[----:B------:R-:W-:Y:S01]  /*2460*/  ISETP.GE.OR P0, PT, R6, UR10, P0 ;  /* 0x0000000a06007c0c */ /* 0x000fe20008706670 */
[----:B------:R-:W-:Y:S01]  /*2470*/  IMAD.WIDE.U32 R4, R69, UR4, R10 ;  /* 0x0000000445047c25 */ /* 0x000fe2000f8e000a */
[----:B------:R-:W-:Y:S01]  /*2480*/  ULDC.64 UR8, c[0x0][0x5c8] ;  /* 0x0001720000087ab9 */ /* 0x000fe20000000a00 */
[----:B------:R-:W-:-:S02]  /*2490*/  USEL UR6, URZ, 0x1, !UP0 ;  /* 0x000000013f067887 */ /* 0x000fc4000c000000 */
[----:B------:R-:W-:Y:S01]  /*24a0*/  IMAD R7, R69, UR5, R0 ;  /* 0x0000000545077c24 */ /* 0x000fe2000f8e0200 */
[----:B------:R-:W-:Y:S01]  /*24b0*/  @UP1 UIMAD.WIDE.U32 UR4, UR42, -0x33333333, URZ ;  /* 0xcccccccd2a0418a5 */ /* 0x000fe2000f8e003f */
[----:B------:R-:W-:Y:S01]  /*24c0*/  IMAD.WIDE R70, R71, 0x80, R56 ;  /* 0x0000008047467825 */ /* 0x000fe200078e0238 */
[----:B------:R-:W-:Y:S02]  /*24d0*/  ULOP3.LUT UR40, UR40, UR6, URZ, 0x3c, !UPT ;  /* 0x0000000628287292 */ /* 0x000fe4000f8e3c3f */
[----:B------:R-:W-:Y:S01]  /*24e0*/  @UP1 USHF.R.U32.HI UR4, URZ, 0x2, UR5 ;  /* 0x000000023f041899 */ /* 0x000fe20008011605 */
[----:B------:R-:W-:Y:S02]  /*24f0*/  IMAD.IADD R5, R5, 0x1, R7 ;  /* 0x0000000105057824 */ /* 0x000fe400078e0207 */
[----:B------:R-:W-:Y:S01]  /*2500*/  IMAD R7, R71, UR8, RZ ;  /* 0x0000000847077c24 */ /* 0x000fe2000f8e02ff */
[----:B------:R-:W-:Y:S01]  /*2510*/  @UP1 ULOP3.LUT UR40, UR40, 0x1, UR4, 0x78, !UPT ;  /* 0x0000000128281892 */ /* 0x000fe2000f8e7804 */
[----:B------:R-:W-:-:S04]  /*2520*/  IMAD.WIDE.U32 R72, R70, UR8, R4 ;  /* 0x0000000846487c25 */ /* 0x000fc8000f8e0004 */
[----:B------:R-:W-:Y:S02]  /*2530*/  IMAD R7, R70, UR9, R7 ;  /* 0x0000000946077c24 */ /* 0x000fe4000f8e0207 */
[----:B------:R-:W-:Y:S01]  /*2540*/  IMAD.MOV.U32 R0, RZ, RZ, -0x1 ;  /* 0xffffffffff007424 */ /* 0x000fe200078e00ff */
[----:B------:R-:W-:Y:S06]  /*2550*/  @P0 BRA `(.L_x_32) ;  /* 0x00000020009c0947 */ /* 0x000fec0003800000 */
[----:B-----5:R-:W-:Y:S01]  /*2560*/  FSETP.NEU.AND P0, PT, R58, RZ, PT ;  /* 0x000000ff3a00720b */ /* 0x020fe20003f0d000 */
[----:B------:R-:W-:Y:S01]  /*2570*/  IMAD.IADD R4, R62, 0x1, -R3 ;  /* 0x000000013e047824 */ /* 0x000fe200078e0a03 */
[----:B------:R-:W-:Y:S01]  /*2580*/  BSSY B0, `(.L_x_32) ;  /* 0x0000224000007945 */ /* 0x000fe20003800000 */
[----:B------:R-:W-:Y:S02]  /*2590*/  IMAD.IADD R3, R67, 0x1, -R6 ;  /* 0x0000000143037824 */ /* 0x000fe400078e0a06 */
[----:B------:R-:W-:Y:S01]  /*25a0*/  IMAD.IADD R83, R73, 0x1, R7 ;  /* 0x0000000149537824 */ /* 0x000fe200078e0207 */
[----:B------:R-:W-:-:S04]  /*25b0*/  ISETP.GT.AND P2, PT, R4, RZ, PT ;  /* 0x000000ff0400720c */ /* 0x000fc80003f44270 */
[----:B------:R-:W-:-:S03]  /*25c0*/  ISETP.GT.AND P1, PT, R3, RZ, P2 ;  /* 0x000000ff0300720c */ /* 0x000fc60001724270 */
[----:B------:R-:W-:Y:S10]  /*25d0*/  @!P0 BRA `(.L_x_33) ;  /* 0x0000001400e88947 */ /* 0x000ff40003800000 */
[----:B------:R-:W0:Y:S01]  /*25e0*/  LDC.64 R76, c[0x0][0x5b8] ;  /* 0x00016e00ff4c7b82 */ /* 0x000e220000000a00 */
[----:B------:R-:W-:-:S07]  /*25f0*/  ULDC.64 UR4, c[0x0][0x5c0] ;  /* 0x0001700000047ab9 */ /* 0x000fce0000000a00 */
[----:B------:R-:W1:Y:S08]  /*2600*/  LDC.64 R78, c[0x0][0x5b0] ;  /* 0x00016c00ff4e7b82 */ /* 0x000e700000000a00 */
[----:B------:R-:W2:Y:S01]  /*2610*/  LDC.64 R80, c[0x0][0x5a8] ;  /* 0x00016a00ff507b82 */ /* 0x000ea20000000a00 */
[-C--:B0-----:R-:W-:Y:S02]  /*2620*/  IMAD R6, R9, R76.reuse, RZ ;  /* 0x0000004c09067224 */ /* 0x081fe400078e02ff */
[----:B------:R-:W-:-:S04]  /*2630*/  IMAD.WIDE.U32 R74, R69, R76, R10 ;  /* 0x0000004c454a7225 */ /* 0x000fc800078e000a */
[----:B------:R-:W-:Y:S02]  /*2640*/  IMAD R73, R69, R77, R6 ;  /* 0x0000004d45497224 */ /* 0x000fe400078e0206 */
[-C--:B-1----:R-:W-:Y:S02]  /*2650*/  IMAD R5, R71, R78.reuse, RZ ;  /* 0x0000004e47057224 */ /* 0x082fe400078e02ff */
[----:B------:R-:W-:Y:S02]  /*2660*/  IMAD.IADD R13, R75, 0x1, R73 ;  /* 0x000000014b0d7824 */ /* 0x000fe400078e0249 */
[----:B------:R-:W-:Y:S02]  /*2670*/  IMAD.MOV.U32 R12, RZ, RZ, R74 ;  /* 0x000000ffff0c7224 */ /* 0x000fe400078e004a */
[C---:B------:R-:W-:Y:S02]  /*2680*/  IMAD R77, R70.reuse, R79, R5 ;  /* 0x0000004f464d7224 */ /* 0x040fe400078e0205 */
[----:B------:R-:W-:-:S04]  /*2690*/  IMAD.WIDE.U32 R6, R70, R78, R12 ;  /* 0x0000004e46067225 */ /* 0x000fc800078e000c */
[----:B------:R-:W-:Y:S01]  /*26a0*/  IMAD.IADD R5, R7, 0x1, R77 ;  /* 0x0000000107057824 */ /* 0x000fe200078e024d */
[----:B--2---:R-:W-:-:S04]  /*26b0*/  LEA R14, P0, R6, R80, 0x1 ;  /* 0x00000050060e7211 */ /* 0x004fc800078008ff */
[----:B------:R-:W-:-:S05]  /*26c0*/  LEA.HI.X R15, R6, R81, R5, 0x1, P0 ;  /* 0x00000051060f7211 */ /* 0x000fca00000f0c05 */
[----:B------:R0:W2:Y:S01]  /*26d0*/  @P1 LDG.E.LTC128B.U16 R5, desc[UR36][R14.64] ;  /* 0x000000240e051981 */ /* 0x0000a2000c1e1520 */
[----:B------:R-:W-:Y:S01]  /*26e0*/  LEA R8, P0, R72, UR4, 0x1 ;  /* 0x0000000448087c11 */ /* 0x000fe2000f8008ff */
[----:B------:R-:W-:Y:S01]  /*26f0*/  IMAD.WIDE.U32 R6, R70, R78, R10 ;  /* 0x0000004e46067225 */ /* 0x000fe200078e000a */
[----:B------:R-:W-:Y:S03]  /*2700*/  BSSY B1, `(.L_x_34) ;  /* 0x0000012000017945 */ /* 0x000fe60003800000 */
[----:B------:R-:W-:Y:S02]  /*2710*/  IMAD.IADD R7, R77, 0x1, R7 ;  /* 0x000000014d077824 */ /* 0x000fe400078e0207 */
[----:B------:R-:W-:Y:S01]  /*2720*/  IMAD.WIDE.U32 R20, R69, R76, R6 ;  /* 0x0000004c45147225 */ /* 0x000fe200078e0006 */
[----:B0-----:R-:W-:-:S03]  /*2730*/  SHF.L.U64.HI R15, R78, 0x3, R79 ;  /* 0x000000034e0f7819 */ /* 0x001fc6000001024f */
[----:B------:R-:W-:Y:S01]  /*2740*/  IMAD.IADD R7, R73, 0x1, R21 ;  /* 0x0000000149077824 */ /* 0x000fe200078e0215 */
[----:B------:R-:W-:Y:S01]  /*2750*/  LEA R6, P4, R20, R80, 0x1 ;  /* 0x0000005014067211 */ /* 0x000fe200078808ff */
[----:B------:R-:W-:-:S03]  /*2760*/  IMAD.SHL.U32 R14, R78, 0x8, RZ ;  /* 0x000000084e0e7824 */ /* 0x000fc600078e00ff */
[----:B------:R-:W-:Y:S01]  /*2770*/  LEA.HI.X R7, R20, R81, R7, 0x1, P4 ;  /* 0x0000005114077211 */ /* 0x000fe200020f0c07 */
[----:B--2---:R-:W-:-:S04]  /*2780*/  IMAD.U32 R9, R5, 0x10000, RZ ;  /* 0x0001000005097824 */ /* 0x004fc800078e00ff */
[----:B------:R-:W-:-:S04]  /*2790*/  FMUL R9, R9, R58 ;  /* 0x0000003a09097220 */ /* 0x000fc80000400000 */
[----:B------:R-:W-:Y:S01]  /*27a0*/  FFMA R24, R24, R23, R9 ;  /* 0x0000001718187223 */ /* 0x000fe20000000009 */
[----:B------:R-:W-:Y:S02]  /*27b0*/  LEA.HI.X R9, R72, UR5, R83, 0x1, P0 ;  /* 0x0000000548097c11 */ /* 0x000fe400080f0c53 */
[----:B------:R-:W-:Y:S02]  /*27c0*/  ISETP.GT.AND P0, PT, R4, 0x1, PT ;  /* 0x000000010400780c */ /* 0x000fe40003f04270 */
[----:B------:R-:W-:Y:S02]  /*27d0*/  F2FP.BF16.F32.PACK_AB R24, RZ, R24 ;  /* 0x00000018ff18723e */ /* 0x000fe400000010ff */
[----:B------:R-:W-:-:S03]  /*27e0*/  ISETP.GT.AND P3, PT, R3, RZ, P0 ;  /* 0x000000ff0300720c */ /* 0x000fc60000764270 */
[----:B------:R0:W-:Y:S10]  /*27f0*/  @P1 STG.E.U16 desc[UR36][R8.64], R24 ;  /* 0x0000001808001986 */ /* 0x0001f4000c101524 */
[----:B------:R-:W-:Y:S05]  /*2800*/  @!P3 BRA `(.L_x_35) ;  /* 0x000000000004b947 */ /* 0x000fea0003800000 */
[----:B------:R1:W5:Y:S02]  /*2810*/  LDG.E.LTC128B.U16 R5, desc[UR36][R6.64+0x2] ;  /* 0x0000022406057981 */ /* 0x000364000c1e1520 */
.L_x_35:
[----:B------:R-:W-:Y:S05]  /*2820*/  BSYNC B1 ;  /* 0x0000000000017941 */ /* 0x000fea0003800000 */
.L_x_34:
[----:B-----5:R-:W-:Y:S01]  /*2830*/  IMAD.U32 R71, R5, 0x10000, RZ ;  /* 0x0001000005477824 */ /* 0x020fe200078e00ff */
[----:B------:R-:W-:Y:S01]  /*2840*/  ISETP.GT.AND P2, PT, R3, 0x8, P2 ;  /* 0x000000080300780c */ /* 0x000fe20001744270 */
[----:B------:R-:W-:Y:S01]  /*2850*/  IMAD.WIDE.U32 R20, R70, R78, R14 ;  /* 0x0000004e46147225 */ /* 0x000fe200078e000e */
[----:B0-----:R-:W-:-:S03]  /*2860*/  PRMT R24, R5, 0x7610, R24 ;  /* 0x0000761005187816 */ /* 0x001fc60000000018 */
[----:B------:R-:W-:Y:S01]  /*2870*/  FMUL R12, R71, R58 ;  /* 0x0000003a470c7220 */ /* 0x000fe20000400000 */
[----:B------:R-:W-:Y:S01]  /*2880*/  IMAD.IADD R77, R77, 0x1, R21 ;  /* 0x000000014d4d7824 */ /* 0x000fe200078e0215 */
[----:B------:R-:W-:Y:S02]  /*2890*/  IADD3 R74, P1, R74, R20, RZ ;  /* 0x000000144a4a7210 */ /* 0x000fe40007f3e0ff */
[----:B------:R-:W-:-:S03]  /*28a0*/  FFMA R12, R25, R23, R12 ;  /* 0x00000017190c7223 */ /* 0x000fc6000000000c */
[----:B------:R-:W-:Y:S02]  /*28b0*/  IMAD.X R13, R77, 0x1, R13, P1 ;  /* 0x000000014d0d7824 */ /* 0x000fe400008e060d */
[----:B------:R-:W-:Y:S02]  /*28c0*/  F2FP.BF16.F32.PACK_AB R12, RZ, R12 ;  /* 0x0000000cff0c723e */ /* 0x000fe400000010ff */
[----:B------:R-:W-:Y:S02]  /*28d0*/  LEA R14, P1, R74, R80, 0x1 ;  /* 0x000000504a0e7211 */ /* 0x000fe400078208ff */
[----:B------:R-:W-:Y:S02]  /*28e0*/  PRMT R21, R12, 0x7610, R21 ;  /* 0x000076100c157816 */ /* 0x000fe40000000015 */
[----:B------:R-:W-:-:S03]  /*28f0*/  LEA.HI.X R15, R74, R81, R13, 0x1, P1 ;  /* 0x000000514a0f7211 */ /* 0x000fc600008f0c0d */
[----:B------:R0:W-:Y:S04]  /*2900*/  @P3 STG.E.U16 desc[UR36][R8.64+0x2], R21 ;  /* 0x0000021508003986 */ /* 0x0001e8000c101524 */
[----:B------:R-:W2:Y:S01]  /*2910*/  @P2 LDG.E.LTC128B.U16 R24, desc[UR36][R14.64] ;  /* 0x000000240e182981 */ /* 0x000ea2000c1e1520 */
[----:B------:R-:W-:Y:S01]  /*2920*/  IADD3 R20, P1, R10, R20, RZ ;  /* 0x000000140a147210 */ /* 0x000fe20007f3e0ff */
[----:B------:R-:W-:Y:S01]  /*2930*/  BSSY B1, `(.L_x_36) ;  /* 0x0000011000017945 */ /* 0x000fe20003800000 */
[----:B------:R-:W-:Y:S02]  /*2940*/  SHF.L.U64.HI R13, R59, 0x1, R60 ;  /* 0x000000013b0d7819 */ /* 0x000fe4000001023c */
[----:B------:R-:W-:Y:S01]  /*2950*/  ISETP.GT.AND P0, PT, R3, 0x8, P0 ;  /* 0x000000080300780c */ /* 0x000fe20000704270 */
[----:B0-----:R-:W-:Y:S01]  /*2960*/  IMAD.X R21, R11, 0x1, R77, P1 ;  /* 0x000000010b157824 */ /* 0x001fe200008e064d */
[----:B------:R-:W-:Y:S01]  /*2970*/  LEA R12, P1, R59, R8, 0x1 ;  /* 0x000000083b0c7211 */ /* 0x000fe200078208ff */
[----:B------:R-:W-:-:S04]  /*2980*/  IMAD.WIDE.U32 R20, R69, R76, R20 ;  /* 0x0000004c45147225 */ /* 0x000fc800078e0014 */
[----:B------:R-:W-:Y:S01]  /*2990*/  IMAD.X R13, R13, 0x1, R9, P1 ;  /* 0x000000010d0d7824 */ /* 0x000fe200008e0609 */
[----:B------:R-:W-:Y:S01]  /*29a0*/  LEA R10, P3, R20, R80, 0x1 ;  /* 0x00000050140a7211 */ /* 0x000fe200078608ff */
[----:B------:R-:W-:-:S05]  /*29b0*/  IMAD.IADD R11, R73, 0x1, R21 ;  /* 0x00000001490b7824 */ /* 0x000fca00078e0215 */
[----:B------:R-:W-:Y:S01]  /*29c0*/  LEA.HI.X R11, R20, R81, R11, 0x1, P3 ;  /* 0x00000051140b7211 */ /* 0x000fe200018f0c0b */
[----:B--2---:R-:W-:-:S04]  /*29d0*/  IMAD.U32 R5, R24, 0x10000, RZ ;  /* 0x0001000018057824 */ /* 0x004fc800078e00ff */
[----:B------:R-:W-:-:S04]  /*29e0*/  FMUL R5, R5, R58 ;  /* 0x0000003a05057220 */ /* 0x000fc80000400000 */
[----:B------:R-:W-:-:S05]  /*29f0*/  FFMA R5, R26, R23, R5 ;  /* 0x000000171a057223 */ /* 0x000fca0000000005 */
[----:B------:R-:W-:-:S05]  /*2a00*/  F2FP.BF16.F32.PACK_AB R5, RZ, R5 ;  /* 0x00000005ff05723e */ /* 0x000fca00000010ff */
[----:B------:R0:W-:Y:S01]  /*2a10*/  @P2 STG.E.U16 desc[UR36][R12.64], R5 ;  /* 0x000000050c002986 */ /* 0x0001e2000c101524 */
[----:B------:R-:W-:Y:S05]  /*2a20*/  @!P0 BRA `(.L_x_37) ;  /* 0x0000000000048947 */ /* 0x000fea0003800000 */
[----:B------:R2:W5:Y:S02]  /*2a30*/  LDG.E.LTC128B.U16 R24, desc[UR36][R10.64+0x2] ;  /* 0x000002240a187981 */ /* 0x000564000c1e1520 */
.L_x_37:
[----:B------:R-:W-:Y:S05]  /*2a40*/  BSYNC B1 ;  /* 0x0000000000017941 */ /* 0x000fea0003800000 */
.L_x_36:
[----:B0----5:R-:W-:Y:S01]  /*2a50*/  IMAD.U32 R5, R24, 0x10000, RZ ;  /* 0x0001000018057824 */ /* 0x021fe200078e00ff */
[----:B------:R-:W-:Y:S01]  /*2a60*/  ISETP.GT.AND P1, PT, R4, 0x8, PT ;  /* 0x000000080400780c */ /* 0x000fe20003f24270 */
[----:B------:R-:W-:Y:S02]  /*2a70*/  BSSY B1, `(.L_x_38) ;  /* 0x0000008000017945 */ /* 0x000fe40003800000 */
[----:B------:R-:W-:Y:S01]  /*2a80*/  FMUL R14, R5, R58 ;  /* 0x0000003a050e7220 */ /* 0x000fe20000400000 */
[----:B------:R-:W-:-:S03]  /*2a90*/  ISETP.GT.AND P2, PT, R3, RZ, P1 ;  /* 0x000000ff0300720c */ /* 0x000fc60000f44270 */
[----:B------:R-:W-:-:S05]  /*2aa0*/  FFMA R14, R27, R23, R14 ;  /* 0x000000171b0e7223 */ /* 0x000fca000000000e */
[----:B------:R-:W-:-:S05]  /*2ab0*/  F2FP.BF16.F32.PACK_AB R14, RZ, R14 ;  /* 0x0000000eff0e723e */ /* 0x000fca00000010ff */
[----:B------:R0:W-:Y:S01]  /*2ac0*/  @P0 STG.E.U16 desc[UR36][R12.64+0x2], R14 ;  /* 0x0000020e0c000986 */ /* 0x0001e2000c101524 */
[----:B------:R-:W-:Y:S05]  /*2ad0*/  @!P2 BRA `(.L_x_39) ;  /* 0x000000000004a947 */ /* 0x000fea0003800000 */
[----:B------:R3:W5:Y:S02]  /*2ae0*/  LDG.E.LTC128B.U16 R24, desc[UR36][R6.64+0x10] ;  /* 0x0000102406187981 */ /* 0x000764000c1e1520 */
.L_x_39:
[----:B------:R-:W-:Y:S05]  /*2af0*/  BSYNC B1 ;  /* 0x0000000000017941 */ /* 0x000fea0003800000 */
.L_x_38:
[----:B-----5:R-:W-:Y:S01]  /*2b00*/  IMAD.U32 R5, R24, 0x10000, RZ ;  /* 0x0001000018057824 */ /* 0x020fe200078e00ff */
        /* <DEDUP_REMOVED lines=9> */
.L_x_41:
[----:B------:R-:W-:Y:S05]  /*2ba0*/  BSYNC B1 ;  /* 0x0000000000017941 */ /* 0x000fea0003800000 */
.L_x_40:
[----:B----45:R-:W-:Y:S01]  /*2bb0*/  IMAD.U32 R5, R24, 0x10000, RZ ;  /* 0x0001000018057824 */ /* 0x030fe200078e00ff */
[----:B------:R-:W-:Y:S01]  /*2bc0*/  ISETP.GT.AND P1, PT, R3, 0x8, P1 ;  /* 0x000000080300780c */ /* 0x000fe20000f24270 */
[----:B------:R-:W-:Y:S02]  /*2bd0*/  BSSY B1, `(.L_x_42) ;  /* 0x0000007000017945 */ /* 0x000fe40003800000 */
[----:B0-----:R-:W-:-:S04]  /*2be0*/  FMUL R14, R5, R58 ;  /* 0x0000003a050e7220 */ /* 0x001fc80000400000 */
[----:B------:R-:W-:-:S05]  /*2bf0*/  FFMA R14, R29, R23, R14 ;  /* 0x000000171d0e7223 */ /* 0x000fca000000000e */
[----:B------:R-:W-:-:S05]  /*2c00*/  F2FP.BF16.F32.PACK_AB R14, RZ, R14 ;  /* 0x0000000eff0e723e */ /* 0x000fca00000010ff */
[----:B------:R0:W-:Y:S01]  /*2c10*/  @P3 STG.E.U16 desc[UR36][R8.64+0x12], R14 ;  /* 0x0000120e08003986 */ /* 0x0001e2000c101524 */
[----:B------:R-:W-:Y:S05]  /*2c20*/  @!P1 BRA `(.L_x_43) ;  /* 0x0000000000049947 */ /* 0x000fea0003800000 */
[----:B------:R4:W5:Y:S02]  /*2c30*/  LDG.E.LTC128B.U16 R24, desc[UR36][R10.64+0x10] ;  /* 0x000010240a187981 */ /* 0x000964000c1e1520 */
.L_x_43:
[----:B------:R-:W-:Y:S05]  /*2c40*/  BSYNC B1 ;  /* 0x0000000000017941 */ /* 0x000fea0003800000 */
.L_x_42:
[----:B-----5:R-:W-:Y:S01]  /*2c50*/  IMAD.U32 R5, R24, 0x10000, RZ ;  /* 0x0001000018057824 */ /* 0x020fe200078e00ff */
[----:B------:R-:W-:Y:S01]  /*2c60*/  ISETP.GT.AND P0, PT, R3, 0x8, P0 ;  /* 0x000000080300780c */ /* 0x000fe20000704270 */
[----:B------:R-:W-:Y:S02]  /*2c70*/  BSSY B1, `(.L_x_44) ;  /* 0x0000007000017945 */ /* 0x000fe40003800000 */
[----:B------:R-:W-:-:S04]  /*2c80*/  FMUL R5, R5, R58 ;  /* 0x0000003a05057220 */ /* 0x000fc80000400000 */
[----:B------:R-:W-:-:S05]  /*2c90*/  FFMA R5, R30, R23, R5 ;  /* 0x000000171e057223 */ /* 0x000fca0000000005 */
[----:B------:R-:W-:-:S05]  /*2ca0*/  F2FP.BF16.F32.PACK_AB R5, RZ, R5 ;  /* 0x00000005ff05723e */ /* 0x000fca00000010ff */
[----:B------:R0:W-:Y:S01]  /*2cb0*/  @P1 STG.E.U16 desc[UR36][R12.64+0x10], R5 ;  /* 0x000010050c001986 */ /* 0x0001e2000c101524 */
[----:B------:R-:W-:Y:S05]  /*2cc0*/  @!P0 BRA `(.L_x_45) ;  /* 0x0000000000048947 */ /* 0x000fea0003800000 */
[----:B------:R0:W5:Y:S02]  /*2cd0*/  LDG.E.LTC128B.U16 R24, desc[UR36][R10.64+0x12] ;  /* 0x000012240a187981 */ /* 0x000164000c1e1520 */
.L_x_45:
[----:B------:R-:W-:Y:S05]  /*2ce0*/  BSYNC B1 ;  /* 0x0000000000017941 */ /* 0x000fea0003800000 */
.L_x_44:
        /* <DEDUP_REMOVED lines=10> */
.L_x_47:
[----:B------:R-:W-:Y:S05]  /*2d90*/  BSYNC B1 ;  /* 0x0000000000017941 */ /* 0x000fea0003800000 */
.L_x_46:
        /* <DEDUP_REMOVED lines=10> */
.L_x_49:
[----:B------:R-:W-:Y:S05]  /*2e40*/  BSYNC B1 ;  /* 0x0000000000017941 */ /* 0x000fea0003800000 */
.L_x_48:
[----:B0----5:R-:W-:Y:S01]  /*2e50*/  IMAD.U32 R5, R24, 0x10000, RZ ;  /* 0x0001000018057824 */ /* 0x021fe200078e00ff */
        /* <DEDUP_REMOVED lines=8> */
.L_x_51:
[----:B------:R-:W-:Y:S05]  /*2ee0*/  BSYNC B1 ;  /* 0x0000000000017941 */ /* 0x000fea0003800000 */
.L_x_50:
        /* <DEDUP_REMOVED lines=9> */
.L_x_53:
[----:B------:R-:W-:Y:S05]  /*2f80*/  BSYNC B1 ;  /* 0x0000000000017941 */ /* 0x000fea0003800000 */
.L_x_52:
        /* <DEDUP_REMOVED lines=10> */
.L_x_55:
[----:B------:R-:W-:Y:S05]  /*3030*/  BSYNC B1 ;  /* 0x0000000000017941 */ /* 0x000fea0003800000 */
.L_x_54:
        /* <DEDUP_REMOVED lines=10> */
.L_x_57:
[----:B------:R-:W-:Y:S05]  /*30e0*/  BSYNC B1 ;  /* 0x0000000000017941 */ /* 0x000fea0003800000 */
.L_x_56:
        /* <DEDUP_REMOVED lines=9> */
.L_x_59:
[----:B------:R-:W-:Y:S05]  /*3180*/  BSYNC B1 ;  /* 0x0000000000017941 */ /* 0x000fea0003800000 */
.L_x_58:
        /* <DEDUP_REMOVED lines=9> */
.L_x_61:
[----:B------:R-:W-:Y:S05]  /*3220*/  BSYNC B1 ;  /* 0x0000000000017941 */ /* 0x000fea0003800000 */
.L_x_60:
        /* <DEDUP_REMOVED lines=10> */
.L_x_63:
[----:B------:R-:W-:Y:S05]  /*32d0*/  BSYNC B1 ;  /* 0x0000000000017941 */ /* 0x000fea0003800000 */
.L_x_62:
        /* <DEDUP_REMOVED lines=10> */
.L_x_65:
[----:B------:R-:W-:Y:S05]  /*3380*/  BSYNC B1 ;  /* 0x0000000000017941 */ /* 0x000fea0003800000 */
.L_x_64:
        /* <DEDUP_REMOVED lines=9> */
.L_x_67:
[----:B------:R-:W-:Y:S05]  /*3420*/  BSYNC B1 ;  /* 0x0000000000017941 */ /* 0x000fea0003800000 */
.L_x_66:
        /* <DEDUP_REMOVED lines=9> */
.L_x_69:
[----:B------:R-:W-:Y:S05]  /*34c0*/  BSYNC B1 ;  /* 0x0000000000017941 */ /* 0x000fea0003800000 */
.L_x_68:
        /* <DEDUP_REMOVED lines=10> */
.L_x_71:
[----:B------:R-:W-:Y:S05]  /*3570*/  BSYNC B1 ;  /* 0x0000000000017941 */ /* 0x000fea0003800000 */
.L_x_70:
        /* <DEDUP_REMOVED lines=10> */
.L_x_73:
[----:B------:R-:W-:Y:S05]  /*3620*/  BSYNC B1 ;  /* 0x0000000000017941 */ /* 0x000fea0003800000 */
.L_x_72:
        /* <DEDUP_REMOVED lines=9> */
.L_x_75:
[----:B------:R-:W-:Y:S05]  /*36c0*/  BSYNC B1 ;  /* 0x0000000000017941 */ /* 0x000fea0003800000 */
.L_x_74:
        /* <DEDUP_REMOVED lines=9> */
.L_x_77:
[----:B------:R-:W-:Y:S05]  /*3760*/  BSYNC B1 ;  /* 0x0000000000017941 */ /* 0x000fea0003800000 */
.L_x_76:
        /* <DEDUP_REMOVED lines=10> */
.L_x_79:
[----:B------:R-:W-:Y:S05]  /*3810*/  BSYNC B1 ;  /* 0x0000000000017941 */ /* 0x000fea0003800000 */
.L_x_78:
        /* <DEDUP_REMOVED lines=10> */
.L_x_81:
[----:B------:R-:W-:Y:S05]  /*38c0*/  BSYNC B1 ;  /* 0x0000000000017941 */ /* 0x000fea0003800000 */
.L_x_80:
        /* <DEDUP_REMOVED lines=9> */
.L_x_83:
[----:B------:R-:W-:Y:S05]  /*3960*/  BSYNC B1 ;  /* 0x0000000000017941 */ /* 0x000fea0003800000 */
.L_x_82:
        /* <DEDUP_REMOVED lines=9> */
.L_x_85:
[----:B------:R-:W-:Y:S05]  /*3a00*/  BSYNC B1 ;  /* 0x0000000000017941 */ /* 0x000fea0003800000 */
.L_x_84:
        /* <DEDUP_REMOVED lines=10> */
.L_x_87:
[----:B------:R-:W-:Y:S05]  /*3ab0*/  BSYNC B1 ;  /* 0x0000000000017941 */ /* 0x000fea0003800000 */
.L_x_86:
[----:B-----5:R-:W-:Y:S01]  /*3ac0*/  IMAD.U32 R5, R24, 0x10000, RZ ;  /* 0x0001000018057824 */ /* 0x020fe200078e00ff */
[----:B------:R-:W-:Y:S01]  /*3ad0*/  ISETP.GT.AND P0, PT, R4, 0x39, PT ;  /* 0x000000390400780c */ /* 0x000fe20003f04270 */
[----:B------:R-:W-:Y:S01]  /*3ae0*/  @P2 IMAD.MOV.U32 R4, RZ, RZ, R8 ;  /* 0x000000ffff042224 */ /* 0x000fe200078e0008 */
[----:B------:R-:W-:Y:S01]  /*3af0*/  BSSY B1, `(.L_x_88) ;  /* 0x000000a000017945 */ /* 0x000fe20003800000 */
[----:B------:R-:W-:Y:S01]  /*3b00*/  FMUL R5, R5, R58 ;  /* 0x0000003a05057220 */ /* 0x000fe20000400000 */
[----:B------:R-:W-:-:S03]  /*3b10*/  ISETP.GT.AND P3, PT, R3, RZ, P0 ;  /* 0x000000ff0300720c */ /* 0x000fc60000764270 */
[----:B------:R-:W-:-:S05]  /*3b20*/  FFMA R5, R52, R23, R5 ;  /* 0x0000001734057223 */ /* 0x000fca0000000005 */
[----:B------:R-:W-:-:S04]  /*3b30*/  F2FP.BF16.F32.PACK_AB R5, RZ, R5 ;  /* 0x00000005ff05723e */ /* 0x000fc800000010ff */
[----:B0-----:R-:W-:Y:S01]  /*3b40*/  PRMT R14, R5, 0x7610, R14 ;  /* 0x00007610050e7816 */ /* 0x001fe2000000000e */
[----:B------:R-:W-:-:S05]  /*3b50*/  @P2 IMAD.MOV.U32 R5, RZ, RZ, R9 ;  /* 0x000000ffff052224 */ /* 0x000fca00078e0009 */
[----:B------:R0:W-:Y:S01]  /*3b60*/  @P2 STG.E.U16 desc[UR36][R4.64+0x70], R14 ;  /* 0x0000700e04002986 */ /* 0x0001e2000c101524 */
[----:B------:R-:W-:Y:S05]  /*3b70*/  @!P3 BRA `(.L_x_89) ;  /* 0x000000000004b947 */ /* 0x000fea0003800000 */
[----:B------:R0:W5:Y:S02]  /*3b80*/  LDG.E.LTC128B.U16 R24, desc[UR36][R6.64+0x72] ;  /* 0x0000722406187981 */ /* 0x000164000c1e1520 */
.L_x_89:
[----:B------:R-:W-:Y:S05]  /*3b90*/  BSYNC B1 ;  /* 0x0000000000017941 */ /* 0x000fea0003800000 */
.L_x_88:
        /* <DEDUP_REMOVED lines=9> */
.L_x_91:
[----:B------:R-:W-:Y:S05]  /*3c30*/  BSYNC B1 ;  /* 0x0000000000017941 */ /* 0x000fea0003800000 */
.L_x_90:
[----:B-----5:R-:W-:Y:S01]  /*3c40*/  IMAD.U32 R5, R24, 0x10000, RZ ;  /* 0x0001000018057824 */ /* 0x020fe200078e00ff */
[----:B------:R-:W-:Y:S01]  /*3c50*/  ISETP.GT.AND P0, PT, R3, 0x8, P0 ;  /* 0x000000080300780c */ /* 0x000fe20000704270 */
[----:B0-----:R-:W-:Y:S01]  /*3c60*/  @P1 IMAD.MOV.U32 R4, RZ, RZ, R12 ;  /* 0x000000ffff041224 */ /* 0x001fe200078e000c */
[----:B------:R-:W-:Y:S01]  /*3c70*/  BSSY B1, `(.L_x_92) ;  /* 0x0000009000017945 */ /* 0x000fe20003800000 */
[----:B------:R-:W-:-:S04]  /*3c80*/  FMUL R5, R5, R58 ;  /* 0x0000003a05057220 */ /* 0x000fc80000400000 */
[----:B------:R-:W-:-:S05]  /*3c90*/  FFMA R5, R54, R23, R5 ;  /* 0x0000001736057223 */ /* 0x000fca0000000005 */
[----:B------:R-:W-:-:S04]  /*3ca0*/  F2FP.BF16.F32.PACK_AB R5, RZ, R5 ;  /* 0x00000005ff05723e */ /* 0x000fc800000010ff */
[----:B-1-3--:R-:W-:Y:S01]  /*3cb0*/  PRMT R6, R5, 0x7610, R6 ;  /* 0x0000761005067816 */ /* 0x00afe20000000006 */
[----:B------:R-:W-:-:S05]  /*3cc0*/  @P1 IMAD.MOV.U32 R5, RZ, RZ, R13 ;  /* 0x000000ffff051224 */ /* 0x000fca00078e000d */
[----:B------:R0:W-:Y:S01]  /*3cd0*/  @P1 STG.E.U16 desc[UR36][R4.64+0x70], R6 ;  /* 0x0000700604001986 */ /* 0x0001e2000c101524 */
[----:B------:R-:W-:Y:S05]  /*3ce0*/  @!P0 BRA `(.L_x_93) ;  /* 0x0000000000048947 */ /* 0x000fea0003800000 */
[----:B------:R1:W5:Y:S02]  /*3cf0*/  LDG.E.LTC128B.U16 R24, desc[UR36][R10.64+0x72] ;  /* 0x000072240a187981 */ /* 0x000364000c1e1520 */
.L_x_93:
[----:B------:R-:W-:Y:S05]  /*3d00*/  BSYNC B1 ;  /* 0x0000000000017941 */ /* 0x000fea0003800000 */
.L_x_92:
[----:B------:R-:W-:Y:S05]  /*3d10*/  @!P0 BRA `(.L_x_94) ;  /* 0x0000000800a88947 */ /* 0x000fea0003800000 */
[----:B-----5:R-:W-:-:S04]  /*3d20*/  IMAD.U32 R3, R24, 0x10000, RZ ;  /* 0x0001000018037824 */ /* 0x020fc800078e00ff */
[----:B0-----:R-:W-:-:S04]  /*3d30*/  FMUL R4, R3, R58 ;  /* 0x0000003a03047220 */ /* 0x001fc80000400000 */
[----:B------:R-:W-:-:S05]  /*3d40*/  FFMA R4, R55, R23, R4 ;  /* 0x0000001737047223 */ /* 0x000fca0000000004 */
[----:B------:R-:W-:-:S05]  /*3d50*/  F2FP.BF16.F32.PACK_AB R4, RZ, R4 ;  /* 0x00000004ff04723e */ /* 0x000fca00000010ff */
[----:B------:R3:W-:Y:S01]  /*3d60*/  STG.E.U16 desc[UR36][R12.64+0x72], R4 ;  /* 0x000072040c007986 */ /* 0x0007e2000c101524 */
[----:B------:R-:W-:Y:S05]  /*3d70*/  BRA `(.L_x_94) ;  /* 0x0000000800907947 */ /* 0x000fea0003800000 */
.L_x_33:
[----:B------:R-:W-:Y:S01]  /*3d80*/  ISETP.GT.AND P3, PT, R4, 0x1, PT ;  /* 0x000000010400780c */ /* 0x000fe20003f64270 */
[----:B------:R-:W-:Y:S01]  /*3d90*/  ULDC.64 UR4, c[0x0][0x5c0] ;  /* 0x0001700000047ab9 */ /* 0x000fe20000000a00 */
[-C--:B------:R-:W-:Y:S01]  /*3da0*/  FMUL R24, R24, R23.reuse ;  /* 0x0000001718187220 */ /* 0x080fe20000400000 */
[----:B------:R-:W-:Y:S01]  /*3db0*/  LEA R6, P4, R72, UR4, 0x1 ;  /* 0x0000000448067c11 */ /* 0x000fe2000f8808ff */
[-C--:B------:R-:W-:Y:S01]  /*3dc0*/  FMUL R25, R25, R23.reuse ;  /* 0x0000001719197220 */ /* 0x080fe20000400000 */
[----:B------:R-:W-:Y:S01]  /*3dd0*/  ISETP.GT.AND P0, PT, R3, RZ, P3 ;  /* 0x000000ff0300720c */ /* 0x000fe20001f04270 */
[-C--:B------:R-:W-:Y:S01]  /*3de0*/  FMUL R26, R26, R23.reuse ;  /* 0x000000171a1a7220 */ /* 0x080fe20000400000 */
[----:B------:R-:W-:Y:S01]  /*3df0*/  F2FP.BF16.F32.PACK_AB R24, RZ, R24 ;  /* 0x00000018ff18723e */ /* 0x000fe200000010ff */
[-C--:B------:R-:W-:Y:S01]  /*3e00*/  FMUL R27, R27, R23.reuse ;  /* 0x000000171b1b7220 */ /* 0x080fe20000400000 */
[----:B------:R-:W-:Y:S01]  /*3e10*/  LEA.HI.X R7, R72, UR5, R83, 0x1, P4 ;  /* 0x0000000548077c11 */ /* 0x000fe2000a0f0c53 */
[----:B------:R-:W-:Y:S01]  /*3e20*/  FMUL R28, R28, R23 ;  /* 0x000000171c1c7220 */ /* 0x000fe20000400000 */
[----:B------:R-:W-:Y:S01]  /*3e30*/  F2FP.BF16.F32.PACK_AB R25, RZ, R25 ;  /* 0x00000019ff19723e */ /* 0x000fe200000010ff */
[-C--:B------:R-:W-:Y:S01]  /*3e40*/  FMUL R29, R29, R23.reuse ;  /* 0x000000171d1d7220 */ /* 0x080fe20000400000 */
[----:B------:R-:W-:Y:S01]  /*3e50*/  ISETP.GT.AND P2, PT, R3, 0x8, P2 ;  /* 0x000000080300780c */ /* 0x000fe20001744270 */
[----:B------:R-:W-:Y:S01]  /*3e60*/  @P1 STG.E.U16 desc[UR36][R6.64], R24 ;  /* 0x0000001806001986 */ /* 0x000fe2000c101524 */
[----:B------:R-:W-:Y:S01]  /*3e70*/  ISETP.GT.AND P1, PT, R4, 0x8, PT ;  /* 0x000000080400780c */ /* 0x000fe20003f24270 */
[-C--:B------:R-:W-:Y:S01]  /*3e80*/  FMUL R30, R30, R23.reuse ;  /* 0x000000171e1e7220 */ /* 0x080fe20000400000 */
[C---:B------:R-:W-:Y:S01]  /*3e90*/  SHF.L.U64.HI R5, R59.reuse, 0x1, R60 ;  /* 0x000000013b057819 */ /* 0x040fe2000001023c */
[----:B------:R-:W-:Y:S01]  /*3ea0*/  @P0 STG.E.U16 desc[UR36][R6.64+0x2], R25 ;  /* 0x0000021906000986 */ /* 0x000fe2000c101524 */
[----:B------:R-:W-:Y:S01]  /*3eb0*/  LEA R8, P5, R59, R6, 0x1 ;  /* 0x000000063b087211 */ /* 0x000fe200078a08ff */
[-C--:B------:R-:W-:Y:S01]  /*3ec0*/  FMUL R31, R31, R23.reuse ;  /* 0x000000171f1f7220 */ /* 0x080fe20000400000 */
[----:B------:R-:W-:Y:S01]  /*3ed0*/  ISETP.GT.AND P3, PT, R3, 0x8, P3 ;  /* 0x000000080300780c */ /* 0x000fe20001f64270 */
[-C--:B------:R-:W-:Y:S01]  /*3ee0*/  FMUL R32, R32, R23.reuse ;  /* 0x0000001720207220 */ /* 0x080fe20000400000 */
[----:B------:R-:W-:Y:S01]  /*3ef0*/  ISETP.GT.AND P0, PT, R4, 0x9, PT ;  /* 0x000000090400780c */ /* 0x000fe20003f04270 */
[----:B------:R-:W-:Y:S01]  /*3f00*/  IMAD.X R9, R5, 0x1, R7, P5 ;  /* 0x0000000105097824 */ /* 0x000fe200028e0607 */
[----:B------:R-:W-:Y:S01]  /*3f10*/  ISETP.GT.AND P4, PT, R3, RZ, P1 ;  /* 0x000000ff0300720c */ /* 0x000fe20000f84270 */
[-C--:B------:R-:W-:Y:S01]  /*3f20*/  FMUL R33, R33, R23.reuse ;  /* 0x0000001721217220 */ /* 0x080fe20000400000 */
[----:B------:R-:W-:Y:S01]  /*3f30*/  F2FP.BF16.F32.PACK_AB R26, RZ, R26 ;  /* 0x0000001aff1a723e */ /* 0x000fe200000010ff */
[-C--:B------:R-:W-:Y:S01]  /*3f40*/  FMUL R34, R34, R23.reuse ;  /* 0x0000001722227220 */ /* 0x080fe20000400000 */
[----:B------:R-:W-:Y:S01]  /*3f50*/  ISETP.GT.AND P5, PT, R3, RZ, P0 ;  /* 0x000000ff0300720c */ /* 0x000fe200007a4270 */
[----:B------:R-:W-:Y:S01]  /*3f60*/  FMUL R35, R35, R23 ;  /* 0x0000001723237220 */ /* 0x000fe20000400000 */
[----:B------:R-:W-:Y:S01]  /*3f70*/  F2FP.BF16.F32.PACK_AB R27, RZ, R27 ;  /* 0x0000001bff1b723e */ /* 0x000fe200000010ff */
[----:B------:R-:W-:Y:S01]  /*3f80*/  @P2 STG.E.U16 desc[UR36][R8.64], R26 ;  /* 0x0000001a08002986 */ /* 0x000fe2000c101524 */
[----:B------:R-:W-:Y:S01]  /*3f90*/  F2FP.BF16.F32.PACK_AB R28, RZ, R28 ;  /* 0x0000001cff1c723e */ /* 0x000fe200000010ff */
[-C--:B------:R-:W-:Y:S01]  /*3fa0*/  FMUL R36, R36, R23.reuse ;  /* 0x0000001724247220 */ /* 0x080fe20000400000 */
[----:B------:R-:W-:Y:S01]  /*3fb0*/  ISETP.GT.AND P2, PT, R3, 0x8, P1 ;  /* 0x000000080300780c */ /* 0x000fe20000f44270 */
[----:B------:R-:W-:Y:S01]  /*3fc0*/  @P3 STG.E.U16 desc[UR36][R8.64+0x2], R27 ;  /* 0x0000021b08003986 */ /* 0x000fe2000c101524 */
[----:B------:R-:W-:Y:S01]  /*3fd0*/  ISETP.GT.AND P1, PT, R4, 0x10, PT ;  /* 0x000000100400780c */ /* 0x000fe20003f24270 */
[----:B------:R-:W-:Y:S01]  /*3fe0*/  FMUL R37, R37, R23 ;  /* 0x0000001725257220 */ /* 0x000fe20000400000 */
[----:B------:R-:W-:Y:S01]  /*3ff0*/  F2FP.BF16.F32.PACK_AB R29, RZ, R29 ;  /* 0x0000001dff1d723e */ /* 0x000fe200000010ff */
[----:B------:R-:W-:Y:S01]  /*4000*/  @P4 STG.E.U16 desc[UR36][R6.64+0x10], R28 ;  /* 0x0000101c06004986 */ /* 0x000fe2000c101524 */
[C---:B------:R-:W-:Y:S01]  /*4010*/  ISETP.GT.AND P3, PT, R3.reuse, 0x8, P0 ;  /* 0x000000080300780c */ /* 0x040fe20000764270 */
[-C--:B------:R-:W-:Y:S01]  /*4020*/  FMUL R38, R38, R23.reuse ;  /* 0x0000001726267220 */ /* 0x080fe20000400000 */
[----:B------:R-:W-:Y:S01]  /*4030*/  ISETP.GT.AND P0, PT, R4, 0x11, PT ;  /* 0x000000110400780c */ /* 0x000fe20003f04270 */
[----:B------:R-:W-:Y:S01]  /*4040*/  @P5 STG.E.U16 desc[UR36][R6.64+0x12], R29 ;  /* 0x0000121d06005986 */ /* 0x000fe2000c101524 */
        /* <DEDUP_REMOVED lines=42> */
[----:B------:R-:W-:Y:S01]  /*42f0*/  ISETP.GT.AND P5, PT, R3, RZ, P0 ;  /* 0x000000ff0300720c */ /* 0x000fe200007a4270 */
[-C--:B------:R-:W-:Y:S01]  /*4300*/  FMUL R52, R52, R23.reuse ;  /* 0x0000001734347220 */ /* 0x080fe20000400000 */
[----:B------:R-:W-:Y:S01]  /*4310*/  F2FP.BF16.F32.PACK_AB R38, RZ, R38 ;  /* 0x00000026ff26723e */ /* 0x000fe200000010ff */
[----:B------:R-:W-:Y:S01]  /*4320*/  FMUL R53, R53, R23 ;  /* 0x0000001735357220 */ /* 0x000fe20000400000 */
[----:B------:R-:W-:Y:S01]  /*4330*/  F2FP.BF16.F32.PACK_AB R39, RZ, R39 ;  /* 0x00000027ff27723e */ /* 0x000fe200000010ff */
[----:B------:R-:W-:Y:S01]  /*4340*/  FMUL R54, R54, R23 ;  /* 0x0000001736367220 */ /* 0x000fe20000400000 */
[----:B------:R-:W-:Y:S01]  /*4350*/  F2FP.BF16.F32.PACK_AB R40, RZ, R40 ;  /* 0x00000028ff28723e */ /* 0x000fe200000010ff */
[----:B------:R-:W-:Y:S01]  /*4360*/  @P2 STG.E.U16 desc[UR36][R8.64+0x30], R38 ;  /* 0x0000302608002986 */ /* 0x000fe2000c101524 */
[----:B------:R-:W-:Y:S01]  /*4370*/  F2FP.BF16.F32.PACK_AB R41, RZ, R41 ;  /* 0x00000029ff29723e */ /* 0x000fe200000010ff */
[----:B------:R-:W-:Y:S01]  /*4380*/  FMUL R55, R55, R23 ;  /* 0x0000001737377220 */ /* 0x000fe20000400000 */
[C---:B------:R-:W-:Y:S01]  /*4390*/  ISETP.GT.AND P1, PT, R3.reuse, 0x8, P1 ;  /* 0x000000080300780c */ /* 0x040fe20000f24270 */
[----:B------:R-:W-:Y:S01]  /*43a0*/  @P3 STG.E.U16 desc[UR36][R8.64+0x32], R39 ;  /* 0x0000322708003986 */ /* 0x000fe2000c101524 */
[----:B------:R-:W-:-:S02]  /*43b0*/  ISETP.GT.AND P2, PT, R3, 0x8, P0 ;  /* 0x000000080300780c */ /* 0x000fc40000744270 */
[C---:B------:R-:W-:Y:S01]  /*43c0*/  ISETP.GT.AND P0, PT, R4.reuse, 0x29, PT ;  /* 0x000000290400780c */ /* 0x040fe20003f04270 */
[----:B------:R-:W-:Y:S01]  /*43d0*/  @P4 STG.E.U16 desc[UR36][R6.64+0x40], R40 ;  /* 0x0000402806004986 */ /* 0x000fe2000c101524 */
[----:B------:R-:W-:Y:S02]  /*43e0*/  ISETP.GT.AND P4, PT, R4, 0x28, PT ;  /* 0x000000280400780c */ /* 0x000fe40003f84270 */
[----:B------:R-:W-:Y:S01]  /*43f0*/  F2FP.BF16.F32.PACK_AB R42, RZ, R42 ;  /* 0x0000002aff2a723e */ /* 0x000fe200000010ff */
[----:B------:R-:W-:Y:S01]  /*4400*/  @P5 STG.E.U16 desc[UR36][R6.64+0x42], R41 ;  /* 0x0000422906005986 */ /* 0x000fe2000c101524 */
[C---:B------:R-:W-:Y:S02]  /*4410*/  ISETP.GT.AND P5, PT, R3.reuse, RZ, P4 ;  /* 0x000000ff0300720c */ /* 0x040fe400027a4270 */
[----:B------:R-:W-:Y:S01]  /*4420*/  ISETP.GT.AND P3, PT, R3, RZ, P0 ;  /* 0x000000ff0300720c */ /* 0x000fe20000764270 */
[----:B------:R-:W-:Y:S01]  /*4430*/  @P1 STG.E.U16 desc[UR36][R8.64+0x40], R42 ;  /* 0x0000402a08001986 */ /* 0x000fe2000c101524 */
[----:B------:R-:W-:-:S02]  /*4440*/  F2FP.BF16.F32.PACK_AB R43, RZ, R43 ;  /* 0x0000002bff2b723e */ /* 0x000fc400000010ff */
[----:B------:R-:W-:Y:S02]  /*4450*/  F2FP.BF16.F32.PACK_AB R44, RZ, R44 ;  /* 0x0000002cff2c723e */ /* 0x000fe400000010ff */
[C---:B------:R-:W-:Y:S01]  /*4460*/  ISETP.GT.AND P4, PT, R3.reuse, 0x8, P4 ;  /* 0x000000080300780c */ /* 0x040fe20002784270 */
[----:B------:R-:W-:Y:S01]  /*4470*/  @P2 STG.E.U16 desc[UR36][R8.64+0x42], R43 ;  /* 0x0000422b08002986 */ /* 0x000fe2000c101524 */
[----:B------:R-:W-:Y:S02]  /*4480*/  F2FP.BF16.F32.PACK_AB R45, RZ, R45 ;  /* 0x0000002dff2d723e */ /* 0x000fe400000010ff */
[C---:B------:R-:W-:Y:S01]  /*4490*/  ISETP.GT.AND P2, PT, R4.reuse, 0x31, PT ;  /* 0x000000310400780c */ /* 0x040fe20003f44270 */
[----:B------:R-:W-:Y:S01]  /*44a0*/  @P5 STG.E.U16 desc[UR36][R6.64+0x50], R44 ;  /* 0x0000502c06005986 */ /* 0x000fe2000c101524 */
[----:B------:R-:W-:Y:S02]  /*44b0*/  ISETP.GT.AND P5, PT, R3, 0x8, P0 ;  /* 0x000000080300780c */ /* 0x000fe400007a4270 */
[C---:B------:R-:W-:Y:S01]  /*44c0*/  ISETP.GT.AND P1, PT, R4.reuse, 0x38, PT ;  /* 0x000000380400780c */ /* 0x040fe20003f24270 */
[----:B------:R-:W-:Y:S01]  /*44d0*/  @P3 STG.E.U16 desc[UR36][R6.64+0x52], R45 ;  /* 0x0000522d06003986 */ /* 0x000fe2000c101524 */
[----:B------:R-:W-:-:S02]  /*44e0*/  ISETP.GT.AND P3, PT, R4, 0x30, PT ;  /* 0x000000300400780c */ /* 0x000fc40003f64270 */
[----:B------:R-:W-:Y:S01]  /*44f0*/  ISETP.GT.AND P0, PT, R4, 0x39, PT ;  /* 0x000000390400780c */ /* 0x000fe20003f04270 */
[----:B------:R-:W-:Y:S01]  /*4500*/  @P4 IMAD.MOV.U32 R4, RZ, RZ, R8 ;  /* 0x000000ffff044224 */ /* 0x000fe200078e0008 */
[----:B------:R-:W-:Y:S01]  /*4510*/  F2FP.BF16.F32.PACK_AB R46, RZ, R46 ;  /* 0x0000002eff2e723e */ /* 0x000fe200000010ff */
[----:B------:R-:W-:Y:S01]  /*4520*/  @P4 IMAD.MOV.U32 R5, RZ, RZ, R9 ;  /* 0x000000ffff054224 */ /* 0x000fe200078e0009 */
[----:B------:R-:W-:Y:S02]  /*4530*/  F2FP.BF16.F32.PACK_AB R47, RZ, R47 ;  /* 0x0000002fff2f723e */ /* 0x000fe400000010ff */
[----:B------:R-:W-:Y:S02]  /*4540*/  F2FP.BF16.F32.PACK_AB R48, RZ, R48 ;  /* 0x00000030ff30723e */ /* 0x000fe400000010ff */
[----:B------:R0:W-:Y:S01]  /*4550*/  @P4 STG.E.U16 desc[UR36][R4.64+0x50], R46 ;  /* 0x0000502e04004986 */ /* 0x0001e2000c101524 */
[----:B------:R-:W-:Y:S02]  /*4560*/  ISETP.GT.AND P4, PT, R3, RZ, P2 ;  /* 0x000000ff0300720c */ /* 0x000fe40001784270 */
[----:B------:R-:W-:-:S02]  /*4570*/  F2FP.BF16.F32.PACK_AB R49, RZ, R49 ;  /* 0x00000031ff31723e */ /* 0x000fc400000010ff */
[----:B------:R-:W-:Y:S02]  /*4580*/  ISETP.GT.AND P2, PT, R3, 0x8, P2 ;  /* 0x000000080300780c */ /* 0x000fe40001744270 */
[----:B------:R-:W-:Y:S02]  /*4590*/  F2FP.BF16.F32.PACK_AB R50, RZ, R50 ;  /* 0x00000032ff32723e */ /* 0x000fe400000010ff */
[----:B------:R-:W-:Y:S02]  /*45a0*/  F2FP.BF16.F32.PACK_AB R51, RZ, R51 ;  /* 0x00000033ff33723e */ /* 0x000fe400000010ff */
[----:B------:R-:W-:Y:S01]  /*45b0*/  F2FP.BF16.F32.PACK_AB R52, RZ, R52 ;  /* 0x00000034ff34723e */ /* 0x000fe200000010ff */
[----:B0-----:R-:W-:Y:S01]  /*45c0*/  @P5 IMAD.MOV.U32 R4, RZ, RZ, R8 ;  /* 0x000000ffff045224 */ /* 0x001fe200078e0008 */
[----:B------:R-:W-:Y:S01]  /*45d0*/  F2FP.BF16.F32.PACK_AB R53, RZ, R53 ;  /* 0x00000035ff35723e */ /* 0x000fe200000010ff */
[----:B------:R-:W-:Y:S01]  /*45e0*/  @P5 IMAD.MOV.U32 R5, RZ, RZ, R9 ;  /* 0x000000ffff055224 */ /* 0x000fe200078e0009 */
[----:B------:R-:W-:-:S02]  /*45f0*/  F2FP.BF16.F32.PACK_AB R54, RZ, R54 ;  /* 0x00000036ff36723e */ /* 0x000fc400000010ff */
[----:B------:R-:W-:Y:S02]  /*4600*/  F2FP.BF16.F32.PACK_AB R55, RZ, R55 ;  /* 0x00000037ff37723e */ /* 0x000fe400000010ff */
[----:B------:R0:W-:Y:S01]  /*4610*/  @P5 STG.E.U16 desc[UR36][R4.64+0x52], R47 ;  /* 0x0000522f04005986 */ /* 0x0001e2000c101524 */
[C---:B------:R-:W-:Y:S02]  /*4620*/  ISETP.GT.AND P5, PT, R3.reuse, RZ, P3 ;  /* 0x000000ff0300720c */ /* 0x040fe40001fa4270 */
[----:B------:R-:W-:-:S11]  /*4630*/  ISETP.GT.AND P3, PT, R3, 0x8, P3 ;  /* 0x000000080300780c */ /* 0x000fd60001f64270 */
[----:B0-----:R-:W-:Y:S02]  /*4640*/  @P5 IMAD.MOV.U32 R4, RZ, RZ, R6 ;  /* 0x000000ffff045224 */ /* 0x001fe400078e0006 */
[----:B------:R-:W-:-:S05]  /*4650*/  @P5 IMAD.MOV.U32 R5, RZ, RZ, R7 ;  /* 0x000000ffff055224 */ /* 0x000fca00078e0007 */
[----:B------:R0:W-:Y:S01]  /*4660*/  @P5 STG.E.U16 desc[UR36][R4.64+0x60], R48 ;  /* 0x0000603004005986 */ /* 0x0001e2000c101524 */
[C---:B------:R-:W-:Y:S02]  /*4670*/  ISETP.GT.AND P5, PT, R3.reuse, RZ, P0 ;  /* 0x000000ff0300720c */ /* 0x040fe400007a4270 */
[----:B------:R-:W-:Y:S01]  /*4680*/  ISETP.GT.AND P0, PT, R3, 0x8, P0 ;  /* 0x000000080300780c */ /* 0x000fe20000704270 */
[----:B0-----:R-:W-:Y:S02]  /*4690*/  @P4 IMAD.MOV.U32 R4, RZ, RZ, R6 ;  /* 0x000000ffff044224 */ /* 0x001fe400078e0006 */
[----:B------:R-:W-:-:S05]  /*46a0*/  @P4 IMAD.MOV.U32 R5, RZ, RZ, R7 ;  /* 0x000000ffff054224 */ /* 0x000fca00078e0007 */
[----:B------:R0:W-:Y:S01]  /*46b0*/  @P4 STG.E.U16 desc[UR36][R4.64+0x62], R49 ;  /* 0x0000623104004986 */ /* 0x0001e2000c101524 */
[C---:B------:R-:W-:Y:S02]  /*46c0*/  ISETP.GT.AND P4, PT, R3.reuse, RZ, P1 ;  /* 0x000000ff0300720c */ /* 0x040fe40000f84270 */
[----:B------:R-:W-:Y:S01]  /*46d0*/  ISETP.GT.AND P1, PT, R3, 0x8, P1 ;  /* 0x000000080300780c */ /* 0x000fe20000f24270 */
[----:B0-----:R-:W-:Y:S02]  /*46e0*/  @P3 IMAD.MOV.U32 R4, RZ, RZ, R8 ;  /* 0x000000ffff043224 */ /* 0x001fe400078e0008 */
[----:B------:R-:W-:-:S05]  /*46f0*/  @P3 IMAD.MOV.U32 R5, RZ, RZ, R9 ;  /* 0x000000ffff053224 */ /* 0x000fca00078e0009 */
[----:B------:R0:W-:Y:S02]  /*4700*/  @P3 STG.E.U16 desc[UR36][R4.64+0x60], R50 ;  /* 0x0000603204003986 */ /* 0x0001e4000c101524 */
[----:B0-----:R-:W-:Y:S02]  /*4710*/  @P2 IMAD.MOV.U32 R4, RZ, RZ, R8 ;  /* 0x000000ffff042224 */ /* 0x001fe400078e0008 */
[----:B------:R-:W-:-:S05]  /*4720*/  @P2 IMAD.MOV.U32 R5, RZ, RZ, R9 ;  /* 0x000000ffff052224 */ /* 0x000fca00078e0009 */
[----:B------:R0:W-:Y:S02]  /*4730*/  @P2 STG.E.U16 desc[UR36][R4.64+0x62], R51 ;  /* 0x0000623304002986 */ /* 0x0001e4000c101524 */
[----:B0-----:R-:W-:Y:S02]  /*4740*/  @P4 IMAD.MOV.U32 R4, RZ, RZ, R6 ;  /* 0x000000ffff044224 */ /* 0x001fe400078e0006 */
[----:B------:R-:W-:-:S05]  /*4750*/  @P4 IMAD.MOV.U32 R5, RZ, RZ, R7 ;  /* 0x000000ffff054224 */ /* 0x000fca00078e0007 */
[----:B------:R0:W-:Y:S04]  /*4760*/  @P4 STG.E.U16 desc[UR36][R4.64+0x70], R52 ;  /* 0x0000703404004986 */ /* 0x0001e8000c101524 */
[----:B------:R1:W-:Y:S01]  /*4770*/  @P5 STG.E.U16 desc[UR36][R6.64+0x72], R53 ;  /* 0x0000723506005986 */ /* 0x0003e2000c101524 */
[----:B0-----:R-:W-:Y:S02]  /*4780*/  @P1 IMAD.MOV.U32 R4, RZ, RZ, R8 ;  /* 0x000000ffff041224 */ /* 0x001fe400078e0008 */
[----:B------:R-:W-:-:S05]  /*4790*/  @P1 IMAD.MOV.U32 R5, RZ, RZ, R9 ;  /* 0x000000ffff051224 */ /* 0x000fca00078e0009 */
[----:B------:R1:W-:Y:S04]  /*47a0*/  @P1 STG.E.U16 desc[UR36][R4.64+0x70], R54 ;  /* 0x0000703604001986 */ /* 0x0003e8000c101524 */
[----:B------:R1:W-:Y:S02]  /*47b0*/  @P0 STG.E.U16 desc[UR36][R8.64+0x72], R55 ;  /* 0x0000723708000986 */ /* 0x0003e4000c101524 */
.L_x_94:
[----:B------:R-:W-:Y:S05]  /*47c0*/  BSYNC B0 ;  /* 0x0000000000007941 */ /* 0x000fea0003800000 */
.L_x_32:
[----:B------:R-:W-:Y:S01]  /*47d0*/  IADD3 R16, P0, R16, UR38, RZ ;  /* 0x0000002610107c10 */ /* 0x000fe2000ff1e0ff */
[----:B------:R-:W-:Y:S01]  /*47e0*/  ULDC.64 UR4, c[0x0][0x650] ;  /* 0x0001940000047ab9 */ /* 0x000fe20000000a00 */
[----:B------:R-:W-:Y:S01]  /*47f0*/  PRMT R3, RZ, 0x7610, R3 ;  /* 0x00007610ff037816 */ /* 0x000fe20000000003 */
[----:B------:R-:W-:Y:S01]  /*4800*/  IMAD.MOV.U32 R70, RZ, RZ, -0x1 ;  /* 0xffffffffff467424 */ /* 0x000fe200078e00ff */
[----:B------:R-:W-:Y:S01]  /*4810*/  IADD3.X R17, R17, UR41, RZ, P0, !PT ;  /* 0x0000002911117c10 */ /* 0x000fe200087fe4ff */
[----:B------:R-:W-:Y:S01]  /*4820*/  IMAD.MOV.U32 R69, RZ, RZ, -0x1 ;  /* 0xffffffffff457424 */ /* 0x000fe200078e00ff */
[----:B------:R-:W-:-:S04]  /*4830*/  ISETP.GE.U32.AND P0, PT, R16, UR4, PT ;  /* 0x0000000410007c0c */ /* 0x000fc8000bf06070 */
[----:B------:R-:W-:-:S13]  /*4840*/  ISETP.GE.U32.AND.EX P0, PT, R17, UR5, PT, P0 ;  /* 0x0000000511007c0c */ /* 0x000fda000bf06100 */
[----:B------:R-:W-:Y:S05]  /*4850*/  @P0 BRA `(.L_x_95) ;  /* 0x00000004004c0947 */ /* 0x000fea0003800000 */
[----:B-12-4-:R-:W1:Y:S01]  /*4860*/  LDC.64 R10, c[0x0][0x628] ;  /* 0x00018a00ff0a7b82 */ /* 0x016e620000000a00 */
[----:B---3--:R-:W2:Y:S01]  /*4870*/  S2R R12, SR_CTAID.X ;  /* 0x00000000000c7919 */ /* 0x008ea20000002500 */
[----:B------:R-:W-:Y:S02]  /*4880*/  IMAD.MOV.U32 R8, RZ, RZ, R16 ;  /* 0x000000ffff087224 */ /* 0x000fe400078e0010 */
[----:B------:R-:W-:Y:S01]  /*4890*/  IMAD.MOV.U32 R9, RZ, RZ, R17 ;  /* 0x000000ffff097224 */ /* 0x000fe200078e0011 */
[----:B------:R-:W3:Y:S03]  /*48a0*/  S2R R20, SR_CTAID.Y ;  /* 0x0000000000147919 */ /* 0x000ee60000002600 */
[----:B------:R-:W4:Y:S08]  /*48b0*/  LDC R0, c[0x0][0x630] ;  /* 0x00018c00ff007b82 */ /* 0x000f300000000800 */
[----:B------:R-:W0:Y:S01]  /*48c0*/  LDC.64 R14, c[0x0][0x620] ;  /* 0x00018800ff0e7b82 */ /* 0x000e220000000a00 */
[----:B-1----:R-:W-:-:S04]  /*48d0*/  ISETP.NE.U32.AND P0, PT, R10, RZ, PT ;  /* 0x000000ff0a00720c */ /* 0x002fc80003f05070 */
[----:B------:R-:W-:-:S13]  /*48e0*/  ISETP.NE.AND.EX P0, PT, R11, RZ, PT, P0 ;  /* 0x000000ff0b00720c */ /* 0x000fda0003f05300 */
[----:B0-234-:R-:W-:Y:S05]  /*48f0*/  @!P0 BRA `(.L_x_96) ;  /* 0x0000000000288947 */ /* 0x01dfea0003800000 */
        /* <DEDUP_REMOVED lines=10> */
.L_x_96:
[-CC-:B------:R-:W-:Y:S01]  /*49a0*/  SHF.R.U64 R69, R8, R0.reuse, R9.reuse ;  /* 0x0000000008457219 */ /* 0x180fe20000001209 */
[----:B------:R-:W0:Y:S01]  /*49b0*/  LDC.64 R26, c[0x0][0x640] ;  /* 0x00019000ff1a7b82 */ /* 0x000e220000000a00 */
[----:B------:R-:W-:Y:S01]  /*49c0*/  SHF.R.U32.HI R0, RZ, R0, R9 ;  /* 0x00000000ff007219 */ /* 0x000fe20000011609 */
[----:B------:R-:W-:Y:S01]  /*49d0*/  ULDC UR4, c[0x0][0x150] ;  /* 0x0000540000047ab9 */ /* 0x000fe20000000800 */
[----:B------:R-:W-:Y:S02]  /*49e0*/  IADD3 R3, P0, RZ, -R69, RZ ;  /* 0x80000045ff037210 */ /* 0x000fe40007f1e0ff */
[----:B------:R-:W-:-:S03]  /*49f0*/  I2FP.F32.U32 R7, R12 ;  /* 0x0000000c00077245 */ /* 0x000fc60000201000 */
[----:B------:R-:W1:Y:S01]  /*4a00*/  LDC R6, c[0x0][0x618] ;  /* 0x00018600ff067b82 */ /* 0x000e620000000800 */
[----:B------:R-:W-:Y:S02]  /*4a10*/  IMAD.X R5, RZ, RZ, ~R0, P0 ;  /* 0x000000ffff057224 */ /* 0x000fe400000e0e00 */
[----:B------:R-:W-:Y:S01]  /*4a20*/  FMUL R7, R7, UR4 ;  /* 0x0000000407077c20 */ /* 0x000fe20008400000 */
[----:B------:R-:W-:Y:S01]  /*4a30*/  ULDC UR4, c[0x0][0x154] ;  /* 0x0000550000047ab9 */ /* 0x000fe20000000800 */
[-C--:B------:R-:W-:Y:S02]  /*4a40*/  IMAD R0, R5, R14.reuse, RZ ;  /* 0x0000000e05007224 */ /* 0x080fe400078e02ff */
[C---:B------:R-:W-:Y:S01]  /*4a50*/  IMAD.WIDE.U32 R4, R3.reuse, R14, R16 ;  /* 0x0000000e03047225 */ /* 0x040fe200078e0010 */
[----:B------:R-:W2:Y:S01]  /*4a60*/  LDC R8, c[0x0][0x608] ;  /* 0x00018200ff087b82 */ /* 0x000ea20000000800 */
[----:B------:R-:W3:Y:S02]  /*4a70*/  F2I.U32.TRUNC.NTZ R7, R7 ;  /* 0x0000000700077305 */ /* 0x000ee4000020f000 */
[----:B------:R-:W-:Y:S01]  /*4a80*/  IMAD R3, R3, R15, R0 ;  /* 0x0000000f03037224 */ /* 0x000fe200078e0200 */
[----:B------:R-:W-:-:S03]  /*4a90*/  I2FP.F32.U32 R0, R20 ;  /* 0x0000001400007245 */ /* 0x000fc60000201000 */
[----:B------:R-:W-:Y:S01]  /*4aa0*/  IMAD.IADD R3, R5, 0x1, R3 ;  /* 0x0000000105037824 */ /* 0x000fe200078e0203 */
[----:B------:R-:W4:Y:S01]  /*4ab0*/  LDC R11, c[0x0][0x658] ;  /* 0x00019600ff0b7b82 */ /* 0x000f220000000800 */
[----:B0-----:R-:W-:-:S04]  /*4ac0*/  ISETP.NE.U32.AND P0, PT, R26, RZ, PT ;  /* 0x000000ff1a00720c */ /* 0x001fc80003f05070 */
[----:B------:R-:W-:-:S03]  /*4ad0*/  ISETP.NE.AND.EX P0, PT, R27, RZ, PT, P0 ;  /* 0x000000ff1b00720c */ /* 0x000fc60003f05300 */
[----:B------:R-:W0:Y:S01]  /*4ae0*/  LDC R9, c[0x0][0x144] ;  /* 0x00005100ff097b82 */ /* 0x000e220000000800 */
[-C--:B-1----:R-:W-:Y:S01]  /*4af0*/  SHF.R.U64 R10, R4, R6.reuse, R3 ;  /* 0x00000006040a7219 */ /* 0x082fe20000001203 */
[----:B---3--:R-:W-:Y:S01]  /*4b00*/  IMAD.MOV R7, RZ, RZ, -R7 ;  /* 0x000000ffff077224 */ /* 0x008fe200078e0a07 */
[----:B------:R-:W-:Y:S01]  /*4b10*/  SHF.R.U32.HI R3, RZ, R6, R3 ;  /* 0x00000006ff037219 */ /* 0x000fe20000011603 */
[----:B------:R-:W-:-:S04]  /*4b20*/  FMUL R6, R0, UR4 ;  /* 0x0000000400067c20 */ /* 0x000fc80008400000 */
[----:B------:R-:W1:Y:S01]  /*4b30*/  LDC R21, c[0x0][0x148] ;  /* 0x00005200ff157b82 */ /* 0x000e620000000800 */
[----:B------:R3:W0:Y:S01]  /*4b40*/  F2I.U32.TRUNC.NTZ R14, R6 ;  /* 0x00000006000e7305 */ /* 0x000622000020f000 */
[-CC-:B--2---:R-:W-:Y:S02]  /*4b50*/  SHF.R.U64 R13, R10, R8.reuse, R3.reuse ;  /* 0x000000080a0d7219 */ /* 0x184fe40000001203 */
[----:B------:R-:W-:-:S04]  /*4b60*/  SHF.R.U32.HI R0, RZ, R8, R3 ;  /* 0x00000008ff007219 */ /* 0x000fc80000011603 */
[----:B-----5:R-:W2:Y:S01]  /*4b70*/  LDC R24, c[0x0][0x648] ;  /* 0x00019200ff187b82 */ /* 0x020ea20000000800 */
[-CC-:B----4-:R-:W-:Y:S02]  /*4b80*/  SHF.R.U64 R15, R13, R11.reuse, R0.reuse ;  /* 0x0000000b0d0f7219 */ /* 0x190fe40000001200 */
[----:B------:R-:W-:-:S03]  /*4b90*/  SHF.R.U32.HI R5, RZ, R11, R0 ;  /* 0x0000000bff057219 */ /* 0x000fc60000011600 */
[----:B------:R-:W-:Y:S02]  /*4ba0*/  IMAD.MOV.U32 R4, RZ, RZ, R15 ;  /* 0x000000ffff047224 */ /* 0x000fe400078e000f */
[----:B------:R-:W4:Y:S01]  /*4bb0*/  LDC R28, c[0x0][0x638] ;  /* 0x00018e00ff1c7b82 */ /* 0x000f220000000800 */
[----:B0-----:R-:W-:-:S07]  /*4bc0*/  IMAD R25, R9, R7, R12 ;  /* 0x0000000709197224 */ /* 0x001fce00078e020c */
[----:B------:R-:W0:Y:S08]  /*4bd0*/  LDC R29, c[0x0][0x610] ;  /* 0x00018400ff1d7b82 */ /* 0x000e300000000800 */
[----:B------:R-:W0:Y:S01]  /*4be0*/  LDC R30, c[0x0][0x600] ;  /* 0x00018000ff1e7b82 */ /* 0x000e220000000800 */
[----:B-123--:R-:W-:Y:S05]  /*4bf0*/  @!P0 BRA `(.L_x_97) ;  /* 0x0000000000288947 */ /* 0x00efea0003800000 */
[----:B------:R-:W1:Y:S02]  /*4c00*/  LDC R0, c[0x0][0x64c] ;  /* 0x00019300ff007b82 */ /* 0x000e640000000800 */
[----:B-1----:R-:W-:-:S05]  /*4c10*/  IADD3 R3, P0, R15, R0, RZ ;  /* 0x000000000f037210 */ /* 0x002fca0007f1e0ff */
        /* <DEDUP_REMOVED lines=8> */
.L_x_97:
[----:B------:R-:W-:Y:S01]  /*4ca0*/  ISETP.NE.AND P0, PT, R2, 0x1, PT ;  /* 0x000000010200780c */ /* 0x000fe20003f05270 */
[----:B------:R-:W-:Y:S01]  /*4cb0*/  IMAD.MOV R14, RZ, RZ, -R14 ;  /* 0x000000ffff0e7224 */ /* 0x000fe200078e0a0e */
[----:B------:R-:W-:Y:S02]  /*4cc0*/  SHF.R.U64 R3, R4, R24, R5 ;  /* 0x0000001804037219 */ /* 0x000fe40000001205 */
[----:B------:R-:W-:Y:S02]  /*4cd0*/  LOP3.LUT R0, R13, R66, RZ, 0xc0, !PT ;  /* 0x000000420d007212 */ /* 0x000fe400078ec0ff */
[----:B------:R-:W-:Y:S01]  /*4ce0*/  LOP3.LUT R10, R10, R65, RZ, 0xc0, !PT ;  /* 0x000000410a0a7212 */ /* 0x000fe200078ec0ff */
[----:B------:R-:W-:Y:S02]  /*4cf0*/  IMAD.MOV R4, RZ, RZ, -R3 ;  /* 0x000000ffff047224 */ /* 0x000fe400078e0a03 */
[----:B------:R-:W-:Y:S02]  /*4d00*/  IMAD R0, R61, R3, R0 ;  /* 0x000000033d007224 */ /* 0x000fe400078e0200 */
[----:B----4-:R-:W-:-:S02]  /*4d10*/  IMAD R3, R4, R28, R15 ;  /* 0x0000001c04037224 */ /* 0x010fc400078e020f */
[----:B------:R-:W-:Y:S02]  /*4d20*/  @P0 IMAD R25, R21, R14, R20 ;  /* 0x0000000e15190224 */ /* 0x000fe400078e0214 */
[----:B0-----:R-:W-:Y:S02]  /*4d30*/  IMAD R5, R3, R30, R10 ;  /* 0x0000001e03057224 */ /* 0x001fe400078e020a */
[----:B------:R-:W-:Y:S02]  /*4d40*/  IMAD R0, R0, R29, R25 ;  /* 0x0000001d00007224 */ /* 0x000fe400078e0219 */
[----:B------:R-:W-:-:S03]  /*4d50*/  IMAD.MOV.U32 R4, RZ, RZ, 0x1 ;  /* 0x00000001ff047424 */ /* 0x000fc600078e00ff */
[----:B------:R-:W-:Y:S02]  /*4d60*/  SEL R70, R5, R0, !P0 ;  /* 0x0000000005467207 */ /* 0x000fe40004000000 */
[----:B------:R-:W-:Y:S02]  /*4d70*/  PRMT R3, R4, 0x7610, R3 ;  /* 0x0000761004037816 */ /* 0x000fe40000000003 */
[----:B------:R-:W-:-:S07]  /*4d80*/  SEL R0, R0, R5, !P0 ;  /* 0x0000000500007207 */ /* 0x000fce0004000000 */
.L_x_95:
[----:B------:R-:W-:Y:S01]  /*4d90*/  LOP3.LUT P0, RZ, R3, 0xff, RZ, 0xc0, !PT ;  /* 0x000000ff03ff7812 */ /* 0x000fe2000780c0ff */
[----:B------:R-:W-:Y:S01]  /*4da0*/  UIMAD.WIDE.U32 UR4, UR42, -0x33333333, URZ ;  /* 0xcccccccd2a0478a5 */ /* 0x000fe2000f8e003f */
[----:B------:R-:W-:-:S03]  /*4db0*/  IMAD.MOV.U32 R71, RZ, RZ, R0 ;  /* 0x000000ffff477224 */ /* 0x000fc600078e0000 */
[----:B------:R-:W-:-:S04]  /*4dc0*/  USHF.R.U32.HI UR4, URZ, 0x2, UR5 ;  /* 0x000000023f047899 */ /* 0x000fc80008011605 */
[----:B------:R-:W-:-:S04]  /*4dd0*/  UIMAD UR42, UR4, -0x5, UR42 ;  /* 0xfffffffb042a78a4 */ /* 0x000fc8000f8e022a */
[----:B------:R-:W-:Y:S08]  /*4de0*/  @P0 BRA `(.L_x_98) ;  /* 0xffffffc400ac0947 */ /* 0x000ff0000383ffff */
[----:B------:R-:W-:Y:S05]  /*4df0*/  EXIT ;  /* 0x000000000000794d */ /* 0x000fea0003800000 */
.L_x_7:
        /* <DEDUP_REMOVED lines=26> */
.L_x_100:
[----:B------:R-:W0:Y:S01]  /*4fa0*/  LDC.64 R30, c[0x0][0x640] ;  /* 0x00019000ff1e7b82 */ /* 0x000e220000000a00 */
[-CC-:B------:R-:W-:Y:S01]  /*4fb0*/  SHF.R.U64 R22, R14, R8.reuse, R15.reuse ;  /* 0x000000080e167219 */ /* 0x180fe2000000120f */
[----:B------:R-:W-:Y:S01]  /*4fc0*/  IMAD.MOV.U32 R27, RZ, RZ, 0x1 ;  /* 0x00000001ff1b7424 */ /* 0x000fe200078e00ff */
[----:B------:R-:W-:Y:S02]  /*4fd0*/  SHF.R.U32.HI R7, RZ, R8, R15 ;  /* 0x00000008ff077219 */ /* 0x000fe4000001160f */
[----:B------:R-:W-:-:S03]  /*4fe0*/  IADD3 R13, P0, RZ, -R22, RZ ;  /* 0x80000016ff0d7210 */ /* 0x000fc60007f1e0ff */
[----:B------:R-:W1:Y:S02]  /*4ff0*/  LDC R12, c[0x0][0x618] ;  /* 0x00018600ff0c7b82 */ /* 0x000e640000000800 */
[----:B------:R-:W-:Y:S02]  /*5000*/  IMAD.X R7, RZ, RZ, ~R7, P0 ;  /* 0x000000ffff077224 */ /* 0x000fe400000e0e07 */
[----:B------:R-:W-:-:S04]  /*5010*/  IMAD.WIDE.U32 R10, R13, R24, R16 ;  /* 0x000000180d0a7225 */ /* 0x000fc800078e0010 */
[----:B------:R-:W2:Y:S01]  /*5020*/  LDC R14, c[0x0][0x608] ;  /* 0x00018200ff0e7b82 */ /* 0x000ea20000000800 */
[----:B------:R-:W-:-:S04]  /*5030*/  IMAD R8, R7, R24, RZ ;  /* 0x0000001807087224 */ /* 0x000fc800078e02ff */
[----:B------:R-:W-:-:S03]  /*5040*/  IMAD R7, R13, R25, R8 ;  /* 0x000000190d077224 */ /* 0x000fc600078e0208 */
[----:B------:R-:W3:Y:S01]  /*5050*/  LDC R28, c[0x0][0x658] ;  /* 0x00019600ff1c7b82 */ /* 0x000ee20000000800 */
[----:B------:R-:W-:Y:S01]  /*5060*/  IMAD.IADD R7, R11, 0x1, R7 ;  /* 0x000000010b077824 */ /* 0x000fe200078e0207 */
[----:B0-----:R-:W-:Y:S01]  /*5070*/  ISETP.NE.U32.AND P0, PT, R30, RZ, PT ;  /* 0x000000ff1e00720c */ /* 0x001fe20003f05070 */
[----:B------:R-:W-:-:S03]  /*5080*/  IMAD.MOV.U32 R11, RZ, RZ, -0x1 ;  /* 0xffffffffff0b7424 */ /* 0x000fc600078e00ff */
        /* <DEDUP_REMOVED lines=8> */
[-C--:B---3--:R-:W-:Y:S02]  /*5110*/  SHF.L.U32 R10, R11, R28.reuse, RZ ;  /* 0x0000001c0b0a7219 */ /* 0x088fe400000006ff */
[--C-:B------:R-:W-:Y:S02]  /*5120*/  SHF.R.U64 R26, R24, R28, R7.reuse ;  /* 0x0000001c181a7219 */ /* 0x100fe40000001207 */
[----:B------:R-:W-:Y:S02]  /*5130*/  LOP3.LUT R29, RZ, R10, RZ, 0x33, !PT ;  /* 0x0000000aff1d7212 */ /* 0x000fe400078e33ff */
[----:B------:R-:W-:Y:S01]  /*5140*/  SHF.R.U32.HI R11, RZ, R28, R7 ;  /* 0x0000001cff0b7219 */ /* 0x000fe20000011607 */
[----:B------:R-:W3:Y:S01]  /*5150*/  LDC R32, c[0x0][0x610] ;  /* 0x00018400ff207b82 */ /* 0x000ee20000000800 */
[----:B------:R-:W-:Y:S01]  /*5160*/  IMAD.MOV.U32 R10, RZ, RZ, R26 ;  /* 0x000000ffff0a7224 */ /* 0x000fe200078e001a */
[----:B------:R-:W-:Y:S06]  /*5170*/  @!P0 BRA `(.L_x_101) ;  /* 0x0000000000288947 */ /* 0x000fec0003800000 */
        /* <DEDUP_REMOVED lines=10> */
.L_x_101:
[----:B------:R-:W-:Y:S02]  /*5220*/  ISETP.NE.AND P0, PT, R2, 0x1, PT ;  /* 0x000000010200780c */ /* 0x000fe40003f05270 */
[----:B-1----:R-:W-:Y:S01]  /*5230*/  SHF.R.U64 R8, R10, R8, R11 ;  /* 0x000000080a087219 */ /* 0x002fe2000000120b */
[----:B0-----:R-:W-:Y:S01]  /*5240*/  VIADD R11, R21, 0xffffffff ;  /* 0xffffffff150b7836 */ /* 0x001fe20000000000 */
[----:B------:R-:W-:Y:S02]  /*5250*/  SHF.L.U32 R27, R27, R28, RZ ;  /* 0x0000001c1b1b7219 */ /* 0x000fe400000006ff */
[----:B------:R-:W-:Y:S01]  /*5260*/  LOP3.LUT R5, R24, R29, RZ, 0xc0, !PT ;  /* 0x0000001d18057212 */ /* 0x000fe200078ec0ff */
[----:B------:R-:W-:-:S04]  /*5270*/  IMAD.MOV R7, RZ, RZ, -R8 ;  /* 0x000000ffff077224 */ /* 0x000fc800078e0a08 */
[----:B------:R-:W-:Y:S02]  /*5280*/  IMAD R5, R27, R8, R5 ;  /* 0x000000081b057224 */ /* 0x000fe400078e0205 */
[----:B------:R-:W-:Y:S01]  /*5290*/  @P0 IMAD R6, R9, R23, R4 ;  /* 0x0000001709060224 */ /* 0x000fe200078e0204 */
[----:B------:R-:W-:Y:S01]  /*52a0*/  LOP3.LUT R9, R20, R11, RZ, 0xc0, !PT ;  /* 0x0000000b14097212 */ /* 0x000fe200078ec0ff */
[----:B--2---:R-:W-:Y:S02]  /*52b0*/  IMAD R4, R7, R25, R26 ;  /* 0x0000001907047224 */ /* 0x004fe400078e021a */
[----:B---3--:R-:W-:Y:S02]  /*52c0*/  IMAD R6, R5, R32, R6 ;  /* 0x0000002005067224 */ /* 0x008fe400078e0206 */
[----:B------:R-:W-:Y:S02]  /*52d0*/  IMAD R5, R4, R21, R9 ;  /* 0x0000001504057224 */ /* 0x000fe400078e0209 */
[----:B------:R-:W-:-:S02]  /*52e0*/  IMAD.MOV.U32 R8, RZ, RZ, 0x1 ;  /* 0x00000001ff087424 */ /* 0x000fc400078e00ff */
[----:B------:R-:W-:Y:S01]  /*52f0*/  IMAD.MOV.U32 R7, RZ, RZ, R22 ;  /* 0x000000ffff077224 */ /* 0x000fe200078e0016 */
[----:B------:R-:W-:Y:S02]  /*5300*/  SEL R21, R5, R6, !P0 ;  /* 0x0000000605157207 */ /* 0x000fe40004000000 */
[----:B------:R-:W-:-:S07]  /*5310*/  SEL R20, R6, R5, !P0 ;  /* 0x0000000506147207 */ /* 0x000fce0004000000 */
.L_x_99:
[----:B------:R-:W-:-:S08]  /*5320*/  NOP ;  /* 0x0000000000007918 */ /* 0x000fd00000000000 */
[----:B------:R-:W0:-:S00]  /*5330*/  USETMAXREG.DEALLOC.CTAPOOL 0x28 ;  /* 0x00000028000079c8 */ /* 0x000e0000080e0500 */
[----:B0-----:R-:W-:-:S13]  /*5340*/  ISETP.NE.AND P0, PT, R3, RZ, PT ;  /* 0x000000ff0300720c */ /* 0x001fda0003f05270 */
[----:B------:R-:W-:Y:S05]  /*5350*/  @P0 EXIT ;  /* 0x000000000000094d */ /* 0x000fea0003800000 */
[----:B------:R-:W-:Y:S01]  /*5360*/  LOP3.LUT P0, RZ, R8, 0xff, RZ, 0xc0, !PT ;  /* 0x000000ff08ff7812 */ /* 0x000fe2000780c0ff */
[----:B------:R-:W-:Y:S02]  /*5370*/  IMAD.MOV.U32 R3, RZ, RZ, 0x1 ;  /* 0x00000001ff037424 */ /* 0x000fe400078e00ff */
[----:B------:R-:W-:-:S10]  /*5380*/  IMAD.MOV.U32 R8, RZ, RZ, RZ ;  /* 0x000000ffff087224 */ /* 0x000fd400078e00ff */
[----:B------:R-:W-:Y:S05]  /*5390*/  @!P0 BRA `(.L_x_102) ;  /* 0x0000000c00588947 */ /* 0x000fea0003800000 */
[----:B------:R-:W0:Y:S01]  /*53a0*/  LDC R3, c[0x0][0x28c] ;  /* 0x0000a300ff037b82 */ /* 0x000e220000000800 */
[----:B------:R-:W1:Y:S01]  /*53b0*/  S2R R13, SR_CgaCtaId ;  /* 0x00000000000d7919 */ /* 0x000e620000008800 */
[----:B------:R-:W-:Y:S01]  /*53c0*/  ULDC UR5, c[0x0][0x658] ;  /* 0x0001960000057ab9 */ /* 0x000fe20000000800 */
[----:B------:R-:W-:Y:S01]  /*53d0*/  UMOV UR6, 0xffffffff ;  /* 0xffffffff00067882 */ /* 0x000fe20000000000 */
[----:B------:R-:W-:Y:S01]  /*53e0*/  BSSY B0, `(.L_x_102) ;  /* 0x00000d1000007945 */ /* 0x000fe20003800000 */
[----:B------:R-:W-:Y:S01]  /*53f0*/  USHF.L.U32 UR6, UR6, UR5, URZ ;  /* 0x0000000506067299 */ /* 0x000fe2000800063f */
[----:B------:R-:W-:Y:S01]  /*5400*/  IMAD.MOV.U32 R10, RZ, RZ, 0x1 ;  /* 0x00000001ff0a7424 */ /* 0x000fe200078e00ff */
[----:B------:R-:W-:Y:S01]  /*5410*/  LOP3.LUT R9, R18, 0x2, RZ, 0xfc, !PT ;  /* 0x0000000212097812 */ /* 0x000fe200078efcff */
[----:B------:R-:W-:Y:S01]  /*5420*/  IMAD.MOV.U32 R8, RZ, RZ, RZ ;  /* 0x000000ffff087224 */ /* 0x000fe200078e00ff */
[----:B------:R-:W-:Y:S01]  /*5430*/  ULDC UR4, c[0x0][0x600] ;  /* 0x0001800000047ab9 */ /* 0x000fe20000000800 */
[----:B------:R-:W-:Y:S01]  /*5440*/  UMOV UR7, 0x1 ;  /* 0x0000000100077882 */ /* 0x000fe20000000000 */
[----:B------:R-:W-:-:S02]  /*5450*/  UIADD3 UR4, UR4, -0x1, URZ ;  /* 0xffffffff04047890 */ /* 0x000fc4000fffe03f */
[----:B------:R-:W-:Y:S02]  /*5460*/  USHF.L.U32 UR5, UR7, UR5, URZ ;  /* 0x0000000507057299 */ /* 0x000fe4000800063f */
[----:B------:R-:W-:Y:S01]  /*5470*/  ULOP3.LUT UR6, URZ, UR6, URZ, 0x33, !UPT ;  /* 0x000000063f067292 */ /* 0x000fe2000f8e333f */
[----:B------:R-:W-:Y:S01]  /*5480*/  ULDC.64 UR30, c[0x0][0x198] ;  /* 0x00006600001e7ab9 */ /* 0x000fe20000000a00 */
[----:B0-----:R-:W-:-:S05]  /*5490*/  VIADD R3, R3, 0x7f ;  /* 0x0000007f03037836 */ /* 0x001fca0000000000 */
[----:B------:R-:W-:-:S04]  /*54a0*/  SHF.R.S32.HI R4, RZ, 0x1f, R3 ;  /* 0x0000001fff047819 */ /* 0x000fc80000011403 */
[----:B------:R-:W-:Y:S01]  /*54b0*/  LEA.HI R4, R4, R3, RZ, 0x7 ;  /* 0x0000000304047211 */ /* 0x000fe200078f38ff */
[C---:B-1----:R-:W-:Y:S02]  /*54c0*/  IMAD.SHL.U32 R12, R13.reuse, 0x20, RZ ;  /* 0x000000200d0c7824 */ /* 0x042fe400078e00ff */
[----:B------:R-:W-:Y:S01]  /*54d0*/  IMAD.SHL.U32 R13, R13, 0x800, RZ ;  /* 0x000008000d0d7824 */ /* 0x000fe200078e00ff */
[----:B------:R-:W-:Y:S01]  /*54e0*/  SHF.R.S32.HI R11, RZ, 0x7, R4 ;  /* 0x00000007ff0b7819 */ /* 0x000fe20000011404 */
[----:B------:R-:W-:Y:S01]  /*54f0*/  IMAD.MOV.U32 R3, RZ, RZ, 0x1 ;  /* 0x00000001ff037424 */ /* 0x000fe200078e00ff */
[----:B------:R-:W-:Y:S02]  /*5500*/  LOP3.LUT R12, R12, 0x20, RZ, 0xc0, !PT ;  /* 0x000000200c0c7812 */ /* 0x000fe400078ec0ff */
[----:B------:R-:W-:Y:S01]  /*5510*/  LOP3.LUT R13, R13, 0x800, RZ, 0xc0, !PT ;  /* 0x000008000d0d7812 */ /* 0x000fe200078ec0ff */
[----:B------:R-:W-:-:S07]  /*5520*/  VIADD R19, R11, 0x1 ;  /* 0x000000010b137836 */ /* 0x000fce0000000000 */
.L_x_113:
[----:B------:R-:W-:-:S03]  /*5530*/  UMOV UR7, 0xffffffff ;  /* 0xffffffff00077882 */ /* 0x000fc60000000000 */
[----:B------:R-:W-:Y:S05]  /*5540*/  BRA.DIV UR7, `(.L_x_103) ;  /* 0x0000000e07f87947 */ /* 0x000fea000b800000 */
[----:B------:R-:W-:-:S13]  /*5550*/  ELECT P6, URZ, PT ;  /* 0x00000000003f782f */ /* 0x000fda00038c0000 */
.L_x_125:
[----:B------:R-:W0:Y:S01]  /*5560*/  LDC R4, c[0x0][0x28c] ;  /* 0x0000a300ff047b82 */ /* 0x000e220000000800 */
[----:B------:R-:W-:Y:S01]  /*5570*/  BSSY B1, `(.L_x_104) ;  /* 0x0000044000017945 */ /* 0x000fe20003800000 */
[----:B0-----:R-:W-:-:S13]  /*5580*/  ISETP.LT.OR P6, PT, R4, 0x1, !P6 ;  /* 0x000000010400780c */ /* 0x001fda00077c1670 */
[----:B------:R-:W-:Y:S05]  /*5590*/  @P6 BRA `(.L_x_105) ;  /* 0x0000000400046947 */ /* 0x000fea0003800000 */
[----:B------:R-:W-:Y:S02]  /*55a0*/  IMAD.SHL.U32 R20, R20, 0x80, RZ ;  /* 0x0000008014147824 */ /* 0x000fe400078e00ff */
[----:B------:R-:W-:Y:S02]  /*55b0*/  IMAD R21, R21, 0x40, R12 ;  /* 0x0000004015157824 */ /* 0x000fe400078e020c */
[----:B------:R-:W-:Y:S02]  /*55c0*/  IMAD.MOV.U32 R22, RZ, RZ, RZ ;  /* 0x000000ffff167224 */ /* 0x000fe400078e00ff */
[----:B------:R-:W-:Y:S02]  /*55d0*/  IMAD.MOV.U32 R4, RZ, RZ, R19 ;  /* 0x000000ffff047224 */ /* 0x000fe400078e0013 */
[----:B------:R-:W-:Y:S02]  /*55e0*/  IMAD.MOV.U32 R5, RZ, RZ, R3 ;  /* 0x000000ffff057224 */ /* 0x000fe400078e0003 */
[----:B------:R-:W-:-:S07]  /*55f0*/  IMAD.MOV.U32 R6, RZ, RZ, R8 ;  /* 0x000000ffff067224 */ /* 0x000fce00078e0008 */
.L_x_108:
[----:B------:R-:W0:Y:S01]  /*5600*/  S2R R15, SR_CgaCtaId ;  /* 0x00000000000f7919 */ /* 0x000e220000008800 */
[----:B------:R-:W-:Y:S02]  /*5610*/  MOV R14, 0x400 ;  /* 0x00000400000e7802 */ /* 0x000fe40000000f00 */
[----:B------:R-:W-:Y:S02]  /*5620*/  ISETP.NE.AND P1, PT, R0, RZ, PT ;  /* 0x000000ff0000720c */ /* 0x000fe40003f25270 */
[----:B0-----:R-:W-:Y:S02]  /*5630*/  LEA R25, R15, R14, 0x18 ;  /* 0x0000000e0f197211 */ /* 0x001fe400078ec0ff */
[----:B------:R-:W-:-:S09]  /*5640*/  SHF.L.U32 R14, R5, 0x1f, RZ ;  /* 0x0000001f050e7819 */ /* 0x000fd200000006ff */
[----:B------:R-:W0:Y:S01]  /*5650*/  @!P1 LDC R15, c[0x0][0x500] ;  /* 0x00014000ff0f9b82 */ /* 0x000e220000000800 */
[----:B------:R-:W-:-:S04]  /*5660*/  IMAD R23, R6, 0x8, R25 ;  /* 0x0000000806177824 */ /* 0x000fc800078e0219 */
[----:B------:R-:W1:Y:S02]  /*5670*/  SYNCS.PHASECHK.TRANS64.TRYWAIT P0, [R23+URZ+0x28], R14 ;  /* 0x0000280e170075a7 */ /* 0x000e64000800017f */
[----:B-1----:R-:W-:Y:S05]  /*5680*/  @!P0 BRA `(.L_x_106) ;  /* 0x0000000c00c88947 */ /* 0x002fea0003800000 */
.L_x_126:
[----:B-1----:R-:W-:Y:S01]  /*5690*/  PRMT R14, R9, 0x9910, RZ ;  /* 0x00009910090e7816 */ /* 0x002fe200000000ff */
[----:B0-----:R0:W-:Y:S03]  /*56a0*/  @!P1 SYNCS.ARRIVE.TRANS64 RZ, [R23+URZ], R15 ;  /* 0x0000000f17ff99a7 */ /* 0x0011e6000800003f */
[----:B------:R-:W-:-:S13]  /*56b0*/  ISETP.NE.AND P0, PT, R14, 0x2, PT ;  /* 0x000000020e00780c */ /* 0x000fda0003f05270 */
[----:B0-----:R-:W-:Y:S05]  /*56c0*/  @P0 BRA `(.L_x_107) ;  /* 0x0000000000040947 */ /* 0x001fea0003800000 */
[----:B------:R-:W-:Y:S01]  /*56d0*/  BPT.TRAP 0x1 ;  /* 0x000000040000795c */ /* 0x000fe20000300000 */
.L_x_107:
[----:B------:R-:W-:Y:S01]  /*56e0*/  IMAD R14, R6, 0x8000, R25 ;  /* 0x00008000060e7824 */ /* 0x000fe200078e0219 */
[----:B------:R-:W-:Y:S01]  /*56f0*/  R2UR UR34, R22 ;  /* 0x00000000162272ca */ /* 0x000fe200000e0000 */
[----:B------:R-:W-:Y:S01]  /*5700*/  VIADD R4, R4, 0xffffffff ;  /* 0xffffffff04047836 */ /* 0x000fe20000000000 */
[----:B------:R-:W-:Y:S01]  /*5710*/  R2UR UR33, R23 ;  /* 0x00000000172172ca */ /* 0x000fe200000e0000 */
[----:B------:R-:W-:Y:S01]  /*5720*/  UIADD3 UR14, UP0, UR30, 0xf0, URZ ;  /* 0x000000f01e0e7890 */ /* 0x000fe2000ff1e03f */
[----:B------:R-:W-:Y:S01]  /*5730*/  R2UR UR24, R14 ;  /* 0x000000000e1872ca */ /* 0x000fe200000e0000 */
[----:B------:R-:W-:Y:S01]  /*5740*/  IMAD R14, R6, 0x2000, R13 ;  /* 0x00002000060e7824 */ /* 0x000fe200078e020d */
[----:B------:R-:W-:Y:S01]  /*5750*/  R2UR UR36, R7 ;  /* 0x00000000072472ca */ /* 0x000fe200000e0000 */
[----:B------:R-:W-:Y:S01]  /*5760*/  UIADD3 UR42, UP1, UR30, 0x1f0, URZ ;  /* 0x000001f01e2a7890 */ /* 0x000fe2000ff3e03f */
[----:B------:R-:W-:Y:S01]  /*5770*/  R2UR UR35, R20 ;  /* 0x00000000142372ca */ /* 0x000fe200000e0000 */
[----:B------:R-:W-:Y:S01]  /*5780*/  IMAD R14, R14, 0x2, R25 ;  /* 0x000000020e0e7824 */ /* 0x000fe200078e0219 */
[----:B------:R-:W-:Y:S01]  /*5790*/  R2UR UR19, R21 ;  /* 0x00000000151372ca */ /* 0x000fe200000e0000 */
[----:B------:R-:W-:Y:S01]  /*57a0*/  UIADD3.X UR15, URZ, UR31, URZ, UP0, !UPT ;  /* 0x0000001f3f0f7290 */ /* 0x000fe200087fe43f */
[----:B------:R-:W-:Y:S01]  /*57b0*/  ISETP.GT.AND P1, PT, R4, 0x1, PT ;  /* 0x000000010400780c */ /* 0x000fe20003f24270 */
[----:B------:R-:W-:Y:S01]  /*57c0*/  UIADD3 UR26, UR34, 0x40, URZ ;  /* 0x00000040221a7890 */ /* 0x000fe2000fffe03f */
[----:B------:R-:W-:Y:S01]  /*57d0*/  R2UR UR8, R14 ;  /* 0x000000000e0872ca */ /* 0x000fe200000e0000 */
[----:B------:R-:W-:Y:S01]  /*57e0*/  UIADD3.X UR43, URZ, UR31, URZ, UP1, !UPT ;  /* 0x0000001f3f2b7290 */ /* 0x000fe20008ffe43f */
[----:B------:R-:W-:Y:S01]  /*57f0*/  VIADD R6, R6, 0x1 ;  /* 0x0000000106067836 */ /* 0x000fe20000000000 */
[----:B------:R-:W-:Y:S01]  /*5800*/  UIADD3 UR32, UR24, 0x100, URZ ;  /* 0x0000010018207890 */ /* 0x000fe2000fffe03f */
[----:B------:R-:W-:Y:S01]  /*5810*/  VIADD R22, R22, 0x80 ;  /* 0x0000008016167836 */ /* 0x000fe20000000000 */
[----:B------:R-:W-:Y:S01]  /*5820*/  UIADD3 UR24, UR24, 0x4100, URZ ;  /* 0x0000410018187890 */ /* 0x000fe2000fffe03f */
[----:B------:R-:W-:Y:S01]  /*5830*/  UMOV UR22, 0x0 ;  /* 0x0000000000167882 */ /* 0x000fe20000000000 */
[----:B------:R-:W-:Y:S01]  /*5840*/  UMOV UR23, 0x10000000 ;  /* 0x1000000000177882 */ /* 0x000fe20000000000 */
[----:B------:R-:W-:Y:S01]  /*5850*/  ISETP.NE.AND P0, PT, R6, 0x5, PT ;  /* 0x000000050600780c */ /* 0x000fe20003f05270 */
[----:B------:R-:W-:Y:S01]  /*5860*/  UMOV UR25, UR33 ;  /* 0x0000002100197c82 */ /* 0x000fe20008000000 */
[----:B------:R-:W-:Y:S01]  /*5870*/  UMOV UR28, UR36 ;  /* 0x00000024001c7c82 */ /* 0x000fe20008000000 */
[----:B------:R-:W-:-:S02]  /*5880*/  UMOV UR27, UR35 ;  /* 0x00000023001b7c82 */ /* 0x000fc40008000000 */
[----:B------:R-:W-:Y:S01]  /*5890*/  UIADD3 UR16, UR8, 0x28100, URZ ;  /* 0x0002810008107890 */ /* 0x000fe2000fffe03f */
[----:B------:R0:W-:Y:S01]  /*58a0*/  UTMALDG.3D [UR32], [UR14], desc[UR22] ;  /* 0x000016200e0075b4 */ /* 0x0001e20008011000 */
[----:B------:R-:W-:Y:S01]  /*58b0*/  UIADD3 UR8, UR8, 0x2a100, URZ ;  /* 0x0002a10008087890 */ /* 0x000fe2000fffe03f */
[----:B------:R-:W-:Y:S01]  /*58c0*/  SEL R14, RZ, 0x1, P0 ;  /* 0x00000001ff0e7807 */ /* 0x000fe20000000000 */
[----:B------:R-:W-:Y:S01]  /*58d0*/  UMOV UR7, 0x30000 ;  /* 0x0003000000077882 */ /* 0x000fe20000000000 */
[----:B------:R-:W-:Y:S01]  /*58e0*/  UMOV UR17, UR33 ;  /* 0x0000002100117c82 */ /* 0x000fe20008000000 */
[----:B------:R-:W-:Y:S01]  /*58f0*/  UMOV UR18, UR34 ;  /* 0x0000002200127c82 */ /* 0x000fe20008000000 */
[----:B------:R-:W-:Y:S01]  /*5900*/  UMOV UR20, UR36 ;  /* 0x0000002400147c82 */ /* 0x000fe20008000000 */
[----:B------:R-:W-:Y:S01]  /*5910*/  UMOV UR9, UR33 ;  /* 0x0000002100097c82 */ /* 0x000fe20008000000 */
[----:B------:R-:W-:Y:S01]  /*5920*/  UMOV UR11, UR19 ;  /* 0x00000013000b7c82 */ /* 0x000fe20008000000 */
[----:B------:R-:W-:Y:S01]  /*5930*/  UMOV UR12, UR36 ;  /* 0x00000024000c7c82 */ /* 0x000fe20008000000 */
[----:B------:R0:W-:Y:S01]  /*5940*/  UTMALDG.3D [UR24], [UR14], desc[UR22] ;  /* 0x000016180e0075b4 */ /* 0x0001e20008011000 */
[----:B------:R-:W-:Y:S01]  /*5950*/  UMOV UR10, UR26 ;  /* 0x0000001a000a7c82 */ /* 0x000fe20008000000 */
[----:B------:R-:W-:-:S02]  /*5960*/  LOP3.LUT R5, R5, R14, RZ, 0x3c, !PT ;  /* 0x0000000e05057212 */ /* 0x000fc400078e3cff */
[----:B------:R-:W-:Y:S01]  /*5970*/  SEL R6, R6, RZ, P0 ;  /* 0x000000ff06067207 */ /* 0x000fe20000000000 */
[----:B------:R0:W-:Y:S01]  /*5980*/  UTMALDG.3D.MULTICAST [UR16], [UR42], UR7, desc[UR22] ;  /* 0x000016102a0073b4 */ /* 0x0001e20008011807 */
[----:B------:R0:W-:Y:S02]  /*5990*/  UTMALDG.3D.MULTICAST [UR8], [UR42], UR7, desc[UR22] ;  /* 0x000016082a0073b4 */ /* 0x0001e40008011807 */
[----:B0-----:R-:W-:Y:S05]  /*59a0*/  @P1 BRA `(.L_x_108) ;  /* 0xfffffffc00141947 */ /* 0x001fea000383ffff */
.L_x_105:
[----:B------:R-:W-:Y:S05]  /*59b0*/  BSYNC B1 ;  /* 0x0000000000017941 */ /* 0x000fea0003800000 */
.L_x_104:
[----:B------:R-:W-:Y:S01]  /*59c0*/  LOP3.LUT P1, RZ, R10, 0xff, RZ, 0xc0, !PT ;  /* 0x000000ff0aff7812 */ /* 0x000fe2000782c0ff */
[C---:B------:R-:W-:Y:S01]  /*59d0*/  IMAD.IADD R7, R11.reuse, 0x1, R8 ;  /* 0x000000010b077824 */ /* 0x040fe200078e0208 */
[----:B------:R-:W-:Y:S01]  /*59e0*/  ULDC.64 UR8, c[0x0][0x650] ;  /* 0x0001940000087ab9 */ /* 0x000fe20000000a00 */
[----:B------:R-:W-:Y:S01]  /*59f0*/  ISETP.GE.U32.AND P2, PT, R11, 0x5, PT ;  /* 0x000000050b00780c */ /* 0x000fe20003f46070 */
[----:B------:R-:W-:Y:S01]  /*5a00*/  BSSY B1, `(.L_x_109) ;  /* 0x000006c000017945 */ /* 0x000fe20003800000 */
[----:B------:R-:W-:Y:S01]  /*5a10*/  IMAD.MOV.U32 R20, RZ, RZ, -0x1 ;  /* 0xffffffffff147424 */ /* 0x000fe200078e00ff */
[----:B------:R-:W-:Y:S01]  /*5a20*/  ISETP.GT.U32.AND P0, PT, R7, 0x4, PT ;  /* 0x000000040700780c */ /* 0x000fe20003f04070 */
[----:B------:R-:W-:Y:S01]  /*5a30*/  IMAD.MOV.U32 R21, RZ, RZ, -0x1 ;  /* 0xffffffffff157424 */ /* 0x000fe200078e00ff */
[----:B------:R-:W-:Y:S02]  /*5a40*/  PRMT R10, RZ, 0x7610, R10 ;  /* 0x00007610ff0a7816 */ /* 0x000fe4000000000a */
[----:B------:R-:W-:-:S03]  /*5a50*/  ISETP.LT.U32.AND P0, PT, R11, 0x5, P0 ;  /* 0x000000050b00780c */ /* 0x000fc60000701070 */
[----:B------:R-:W0:Y:S01]  /*5a60*/  @P1 S2R R5, SR_CgaCtaId ;  /* 0x0000000000051919 */ /* 0x000e220000008800 */
[----:B------:R-:W-:-:S04]  /*5a70*/  @P1 MOV R4, 0x400 ;  /* 0x0000040000041802 */ /* 0x000fc80000000f00 */
[----:B0-----:R-:W-:Y:S01]  /*5a80*/  @P1 LEA R6, R5, R4, 0x18 ;  /* 0x0000000405061211 */ /* 0x001fe200078ec0ff */
[----:B------:R-:W-:Y:S01]  /*5a90*/  IMAD.WIDE.U32 R4, R7, -0x33333333, RZ ;  /* 0xcccccccd07047825 */ /* 0x000fe200078e00ff */
[----:B------:R-:W-:Y:S02]  /*5aa0*/  SEL R4, RZ, 0x1, !P0 ;  /* 0x00000001ff047807 */ /* 0x000fe40004000000 */
[----:B------:R0:W-:Y:S01]  /*5ab0*/  @P1 SYNCS.ARRIVE.TRANS64.A1T0 RZ, [R6+URZ+0x68], RZ ;  /* 0x000068ff06ff19a7 */ /* 0x0001e2000810003f */
[----:B------:R-:W-:Y:S02]  /*5ac0*/  IADD3 R16, P1, R16, UR38, RZ ;  /* 0x0000002610107c10 */ /* 0x000fe4000ff3e0ff */
[----:B------:R-:W-:Y:S02]  /*5ad0*/  LOP3.LUT R3, R3, R4, RZ, 0x3c, !PT ;  /* 0x0000000403037212 */ /* 0x000fe400078e3cff */
[----:B------:R-:W-:Y:S02]  /*5ae0*/  IADD3.X R17, R17, UR41, RZ, P1, !PT ;  /* 0x0000002911117c10 */ /* 0x000fe40008ffe4ff */
[----:B------:R-:W-:-:S02]  /*5af0*/  ISETP.GE.U32.AND P0, PT, R16, UR8, PT ;  /* 0x0000000810007c0c */ /* 0x000fc4000bf06070 */
[----:B0-----:R-:W-:Y:S02]  /*5b00*/  SHF.R.U32.HI R6, RZ, 0x2, R5 ;  /* 0x00000002ff067819 */ /* 0x001fe40000011605 */
[----:B------:R-:W-:Y:S02]  /*5b10*/  ISETP.GE.U32.AND.EX P0, PT, R17, UR9, PT, P0 ;  /* 0x0000000911007c0c */ /* 0x000fe4000bf06100 */
[----:B------:R-:W-:Y:S01]  /*5b20*/  @P2 LOP3.LUT R3, R3, 0x1, R6, 0x78, !PT ;  /* 0x0000000103032812 */ /* 0x000fe200078e7806 */
[----:B------:R-:W-:Y:S01]  /*5b30*/  IMAD R8, R6, -0x5, R7 ;  /* 0xfffffffb06087824 */ /* 0x000fe200078e0207 */
[----:B------:R-:W-:Y:S01]  /*5b40*/  PRMT R4, RZ, 0x7610, R4 ;  /* 0x00007610ff047816 */ /* 0x000fe20000000004 */
[----:B------:R-:W-:-:S08]  /*5b50*/  IMAD.MOV.U32 R7, RZ, RZ, -0x1 ;  /* 0xffffffffff077424 */ /* 0x000fd000078e00ff */
[----:B------:R-:W-:Y:S05]  /*5b60*/  @P0 BRA `(.L_x_110) ;  /* 0x0000000400540947 */ /* 0x000fea0003800000 */
[----:B------:R-:W0:Y:S01]  /*5b70*/  S2R R15, SR_CTAID.X ;  /* 0x00000000000f7919 */ /* 0x000e220000002500 */
[----:B------:R-:W-:Y:S01]  /*5b80*/  ULDC.64 UR8, c[0x0][0x628] ;  /* 0x00018a0000087ab9 */ /* 0x000fe20000000a00 */
[----:B------:R-:W-:Y:S01]  /*5b90*/  ULDC UR10, c[0x0][0x630] ;  /* 0x00018c00000a7ab9 */ /* 0x000fe20000000800 */
[----:B------:R-:W-:Y:S01]  /*5ba0*/  ISETP.NE.U32.AND P0, PT, RZ, UR8, PT ;  /* 0x00000008ff007c0c */ /* 0x000fe2000bf05070 */
[----:B------:R-:W1:Y:S01]  /*5bb0*/  S2R R20, SR_CTAID.Y ;  /* 0x0000000000147919 */ /* 0x000e620000002600 */
[----:B------:R-:W-:Y:S01]  /*5bc0*/  ULDC UR11, c[0x0][0x150] ;  /* 0x00005400000b7ab9 */ /* 0x000fe20000000800 */
[----:B------:R-:W-:Y:S01]  /*5bd0*/  IMAD.MOV.U32 R4, RZ, RZ, R16 ;  /* 0x000000ffff047224 */ /* 0x000fe200078e0010 */
[----:B------:R-:W-:Y:S01]  /*5be0*/  ISETP.NE.AND.EX P0, PT, RZ, UR9, PT, P0 ;  /* 0x00000009ff007c0c */ /* 0x000fe2000bf05300 */
[----:B------:R-:W-:Y:S01]  /*5bf0*/  IMAD.MOV.U32 R5, RZ, RZ, R17 ;  /* 0x000000ffff057224 */ /* 0x000fe200078e0011 */
[----:B0-----:R-:W-:-:S11]  /*5c00*/  I2FP.F32.U32 R22, R15 ;  /* 0x0000000f00167245 */ /* 0x001fd60000201000 */
[----:B------:R-:W-:Y:S05]  /*5c10*/  @!P0 BRA `(.L_x_111) ;  /* 0x0000000000288947 */ /* 0x000fea0003800000 */
[----:B------:R-:W-:Y:S02]  /*5c20*/  ULDC UR7, c[0x0][0x634] ;  /* 0x00018d0000077ab9 */ /* 0x000fe40000000800 */
[----:B------:R-:W-:-:S05]  /*5c30*/  IADD3 R5, P0, R16, UR7, RZ ;  /* 0x0000000710057c10 */ /* 0x000fca000ff1e0ff */
[----:B------:R-:W-:-:S04]  /*5c40*/  IMAD.X R21, RZ, RZ, R17, P0 ;  /* 0x000000ffff157224 */ /* 0x000fc800000e0611 */
[----:B------:R-:W-:-:S04]  /*5c50*/  IMAD.WIDE.U32 R6, R21, UR8, RZ ;  /* 0x0000000815067c25 */ /* 0x000fc8000f8e00ff */
[----:B------:R-:W-:-:S04]  /*5c60*/  IMAD.WIDE.U32 R6, P0, R5, UR9, R6 ;  /* 0x0000000905067c25 */ /* 0x000fc8000f800006 */
[----:B------:R-:W-:-:S04]  /*5c70*/  IMAD.WIDE.U32 R4, R5, UR8, RZ ;  /* 0x0000000805047c25 */ /* 0x000fc8000f8e00ff */
[----:B------:R-:W-:Y:S01]  /*5c80*/  IMAD.MOV.U32 R4, RZ, RZ, R7 ;  /* 0x000000ffff047224 */ /* 0x000fe200078e0007 */
[----:B------:R-:W-:Y:S01]  /*5c90*/  IADD3 RZ, P1, R5, R6, RZ ;  /* 0x0000000605ff7210 */ /* 0x000fe20007f3e0ff */
[----:B------:R-:W-:-:S04]  /*5ca0*/  IMAD.X R5, RZ, RZ, RZ, P0 ;  /* 0x000000ffff057224 */ /* 0x000fc800000e06ff */
[----:B------:R-:W-:-:S08]  /*5cb0*/  IMAD.WIDE.U32.X R4, R21, UR9, R4, P1 ;  /* 0x0000000915047c25 */ /* 0x000fd000088e0404 */
.L_x_111:
[--C-:B------:R-:W-:Y:S01]  /*5cc0*/  SHF.R.U64 R14, R4, UR10, R5.reuse ;  /* 0x0000000a040e7c19 */ /* 0x100fe20008001205 */
[----:B------:R-:W-:Y:S01]  /*5cd0*/  FMUL R22, R22, UR11 ;  /* 0x0000000b16167c20 */ /* 0x000fe20008400000 */
[----:B------:R-:W-:Y:S01]  /*5ce0*/  SHF.R.U32.HI R4, RZ, UR10, R5 ;  /* 0x0000000aff047c19 */ /* 0x000fe20008011605 */
[----:B------:R-:W0:Y:S01]  /*5cf0*/  LDC R6, c[0x0][0x144] ;  /* 0x00005100ff067b82 */ /* 0x000e220000000800 */
[----:B------:R-:W-:Y:S01]  /*5d00*/  IADD3 R5, P0, RZ, -R14, RZ ;  /* 0x8000000eff057210 */ /* 0x000fe20007f1e0ff */
[----:B------:R-:W-:Y:S01]  /*5d10*/  ULDC UR7, c[0x0][0x154] ;  /* 0x0000550000077ab9 */ /* 0x000fe20000000800 */
[----:B-1----:R-:W-:Y:S01]  /*5d20*/  I2FP.F32.U32 R7, R20 ;  /* 0x0000001400077245 */ /* 0x002fe20000201000 */
[----:B------:R-:W1:Y:S01]  /*5d30*/  F2I.U32.TRUNC.NTZ R22, R22 ;  /* 0x0000001600167305 */ /* 0x000e62000020f000 */
[----:B------:R-:W-:Y:S01]  /*5d40*/  ULDC.64 UR8, c[0x0][0x620] ;  /* 0x0001880000087ab9 */ /* 0x000fe20000000a00 */
[----:B------:R-:W-:Y:S01]  /*5d50*/  IMAD.X R4, RZ, RZ, ~R4, P0 ;  /* 0x000000ffff047224 */ /* 0x000fe200000e0e04 */
[----:B------:R-:W-:Y:S01]  /*5d60*/  ISETP.NE.AND P2, PT, R2, 0x1, PT ;  /* 0x000000010200780c */ /* 0x000fe20003f45270 */
[----:B------:R-:W-:Y:S01]  /*5d70*/  FMUL R23, R7, UR7 ;  /* 0x0000000707177c20 */ /* 0x000fe20008400000 */
[----:B------:R-:W2:Y:S01]  /*5d80*/  LDC R25, c[0x0][0x148] ;  /* 0x00005200ff197b82 */ /* 0x000ea20000000800 */
[----:B------:R-:W-:Y:S01]  /*5d90*/  IMAD R4, R4, UR8, RZ ;  /* 0x0000000804047c24 */ /* 0x000fe2000f8e02ff */
[----:B------:R-:W-:-:S03]  /*5da0*/  ULDC UR7, c[0x0][0x618] ;  /* 0x0001860000077ab9 */ /* 0x000fc60000000800 */
[----:B------:R-:W3:Y:S01]  /*5db0*/  F2I.U32.TRUNC.NTZ R23, R23 ;  /* 0x0000001700177305 */ /* 0x000ee2000020f000 */
[C---:B------:R-:W-:Y:S02]  /*5dc0*/  IMAD R7, R5.reuse, UR9, R4 ;  /* 0x0000000905077c24 */ /* 0x040fe4000f8e0204 */
[----:B------:R-:W-:Y:S01]  /*5dd0*/  IMAD.WIDE.U32 R4, R5, UR8, R16 ;  /* 0x0000000805047c25 */ /* 0x000fe2000f8e0010 */
[----:B------:R-:W-:Y:S02]  /*5de0*/  ULDC.64 UR8, c[0x0][0x640] ;  /* 0x0001900000087ab9 */ /* 0x000fe40000000a00 */
[----:B------:R-:W-:Y:S01]  /*5df0*/  ISETP.NE.U32.AND P0, PT, RZ, UR8, PT ;  /* 0x00000008ff007c0c */ /* 0x000fe2000bf05070 */
[----:B------:R-:W-:Y:S02]  /*5e00*/  IMAD.IADD R5, R5, 0x1, R7 ;  /* 0x0000000105057824 */ /* 0x000fe400078e0207 */
[----:B-1----:R-:W-:Y:S01]  /*5e10*/  IMAD.MOV R22, RZ, RZ, -R22 ;  /* 0x000000ffff167224 */ /* 0x002fe200078e0a16 */
[----:B------:R-:W-:-:S02]  /*5e20*/  ISETP.NE.AND.EX P0, PT, RZ, UR9, PT, P0 ;  /* 0x00000009ff007c0c */ /* 0x000fc4000bf05300 */
[----:B------:R-:W-:Y:S01]  /*5e30*/  SHF.R.U64 R21, R4, UR7, R5 ;  /* 0x0000000704157c19 */ /* 0x000fe20008001205 */
[----:B0-----:R-:W-:Y:S01]  /*5e40*/  IMAD R15, R6, R22, R15 ;  /* 0x00000016060f7224 */ /* 0x001fe200078e020f */
[----:B------:R-:W-:Y:S01]  /*5e50*/  SHF.R.U32.HI R4, RZ, UR7, R5 ;  /* 0x00000007ff047c19 */ /* 0x000fe20008011605 */
[----:B------:R-:W-:Y:S01]  /*5e60*/  ULDC UR7, c[0x0][0x608] ;  /* 0x0001820000077ab9 */ /* 0x000fe20000000800 */
[----:B---3--:R-:W-:Y:S02]  /*5e70*/  IMAD.MOV R6, RZ, RZ, -R23 ;  /* 0x000000ffff067224 */ /* 0x008fe400078e0a17 */
[--C-:B------:R-:W-:Y:S02]  /*5e80*/  SHF.R.U64 R22, R21, UR7, R4.reuse ;  /* 0x0000000715167c19 */ /* 0x100fe40008001204 */
[----:B------:R-:W-:Y:S01]  /*5e90*/  SHF.R.U32.HI R5, RZ, UR7, R4 ;  /* 0x00000007ff057c19 */ /* 0x000fe20008011604 */
[----:B------:R-:W-:Y:S01]  /*5ea0*/  ULDC UR7, c[0x0][0x658] ;  /* 0x0001960000077ab9 */ /* 0x000fe20000000800 */
[----:B--2---:R-:W-:-:S02]  /*5eb0*/  @P2 IMAD R15, R25, R6, R20 ;  /* 0x00000006190f2224 */ /* 0x004fc400078e0214 */
[--C-:B------:R-:W-:Y:S02]  /*5ec0*/  SHF.R.U64 R20, R22, UR7, R5.reuse ;  /* 0x0000000716147c19 */ /* 0x100fe40008001205 */
[----:B------:R-:W-:-:S03]  /*5ed0*/  SHF.R.U32.HI R23, RZ, UR7, R5 ;  /* 0x00000007ff177c19 */ /* 0x000fc60008011605 */
[----:B------:R-:W-:Y:S02]  /*5ee0*/  IMAD.MOV.U32 R6, RZ, RZ, R20 ;  /* 0x000000ffff067224 */ /* 0x000fe400078e0014 */
[----:B------:R-:W-:Y:S01]  /*5ef0*/  IMAD.MOV.U32 R5, RZ, RZ, R23 ;  /* 0x000000ffff057224 */ /* 0x000fe200078e0017 */
[----:B------:R-:W-:Y:S06]  /*5f00*/  @!P0 BRA `(.L_x_112) ;  /* 0x00000000002c8947 */ /* 0x000fec0003800000 */
        /* <DEDUP_REMOVED lines=9> */
[----:B------:R-:W-:-:S04]  /*5fa0*/  IMAD.WIDE.U32.X R4, R23, UR9, R4, P1 ;  /* 0x0000000917047c25 */ /* 0x000fc800088e0404 */
[----:B------:R-:W-:-:S07]  /*5fb0*/  IMAD.MOV.U32 R6, RZ, RZ, R4 ;  /* 0x000000ffff067224 */ /* 0x000fce00078e0004 */
.L_x_112:
[----:B------:R-:W-:Y:S01]  /*5fc0*/  ULDC UR7, c[0x0][0x648] ;  /* 0x0001920000077ab9 */ /* 0x000fe20000000800 */
[----:B------:R-:W-:Y:S01]  /*5fd0*/  LOP3.LUT R4, R22, UR6, RZ, 0xc0, !PT ;  /* 0x0000000616047c12 */ /* 0x000fe2000f8ec0ff */
[----:B------:R-:W-:Y:S01]  /*5fe0*/  ULDC UR8, c[0x0][0x610] ;  /* 0x0001840000087ab9 */ /* 0x000fe20000000800 */
[----:B------:R-:W-:Y:S01]  /*5ff0*/  SHF.R.U64 R5, R6, UR7, R5 ;  /* 0x0000000706057c19 */ /* 0x000fe20008001205 */
[----:B------:R-:W-:Y:S01]  /*6000*/  ULDC UR7, c[0x0][0x638] ;  /* 0x00018e0000077ab9 */ /* 0x000fe20000000800 */
[----:B------:R-:W-:-:S03]  /*6010*/  LOP3.LUT R21, R21, UR4, RZ, 0xc0, !PT ;  /* 0x0000000415157c12 */ /* 0x000fc6000f8ec0ff */
[----:B------:R-:W-:Y:S02]  /*6020*/  IMAD.MOV R7, RZ, RZ, -R5 ;  /* 0x000000ffff077224 */ /* 0x000fe400078e0a05 */
[----:B------:R-:W-:Y:S02]  /*6030*/  IMAD R4, R5, UR5, R4 ;  /* 0x0000000505047c24 */ /* 0x000fe4000f8e0204 */
[----:B------:R-:W-:Y:S01]  /*6040*/  IMAD R20, R7, UR7, R20 ;  /* 0x0000000707147c24 */ /* 0x000fe2000f8e0214 */
[----:B------:R-:W-:Y:S01]  /*6050*/  ULDC UR7, c[0x0][0x600] ;  /* 0x0001800000077ab9 */ /* 0x000fe20000000800 */
[----:B------:R-:W-:Y:S02]  /*6060*/  IMAD R15, R4, UR8, R15 ;  /* 0x00000008040f7c24 */ /* 0x000fe4000f8e020f */
[----:B------:R-:W-:Y:S02]  /*6070*/  IMAD R20, R20, UR7, R21 ;  /* 0x0000000714147c24 */ /* 0x000fe4000f8e0215 */
[----:B------:R-:W-:-:S02]  /*6080*/  IMAD.MOV.U32 R4, RZ, RZ, 0x1 ;  /* 0x00000001ff047424 */ /* 0x000fc400078e00ff */
[----:B------:R-:W-:Y:S01]  /*6090*/  IMAD.MOV.U32 R7, RZ, RZ, R14 ;  /* 0x000000ffff077224 */ /* 0x000fe200078e000e */
[----:B------:R-:W-:Y:S02]  /*60a0*/  SEL R21, R20, R15, !P2 ;  /* 0x0000000f14157207 */ /* 0x000fe40005000000 */
[----:B------:R-:W-:-:S07]  /*60b0*/  SEL R20, R15, R20, !P2 ;  /* 0x000000140f147207 */ /* 0x000fce0005000000 */
.L_x_110:
[----:B------:R-:W-:Y:S05]  /*60c0*/  BSYNC B1 ;  /* 0x0000000000017941 */ /* 0x000fea0003800000 */
.L_x_109:
[----:B------:R-:W-:-:S13]  /*60d0*/  LOP3.LUT P0, RZ, R4, 0xff, RZ, 0xc0, !PT ;  /* 0x000000ff04ff7812 */ /* 0x000fda000780c0ff */
[----:B------:R-:W-:Y:S05]  /*60e0*/  @P0 BRA `(.L_x_113) ;  /* 0xfffffff400100947 */ /* 0x000fea000383ffff */
[----:B------:R-:W-:Y:S05]  /*60f0*/  BSYNC B0 ;  /* 0x0000000000007941 */ /* 0x000fea0003800000 */
.L_x_102:
[----:B------:R-:W-:-:S03]  /*6100*/  UMOV UR7, 0xffffffff ;  /* 0xffffffff00077882 */ /* 0x000fc60000000000 */
[----:B------:R-:W-:Y:S05]  /*6110*/  BRA.DIV UR7, `(.L_x_114) ;  /* 0x0000000607387947 */ /* 0x000fea000b800000 */
[----:B------:R-:W-:-:S13]  /*6120*/  ELECT P6, URZ, PT ;  /* 0x00000000003f782f */ /* 0x000fda00038c0000 */
.L_x_129:
[----:B------:R-:W-:Y:S04]  /*6130*/  BSSY B0, `(.L_x_115) ;  /* 0x0000034000007945 */ /* 0x000fe80003800000 */
[----:B------:R-:W-:Y:S05]  /*6140*/  @!P6 BRA `(.L_x_116) ;  /* 0x0000000000c8e947 */ /* 0x000fea0003800000 */
[----:B------:R-:W-:-:S04]  /*6150*/  LOP3.LUT R18, R18, 0x2, RZ, 0xfc, !PT ;  /* 0x0000000212127812 */ /* 0x000fc800078efcff */
[----:B------:R-:W-:-:S13]  /*6160*/  ISETP.NE.AND P0, PT, R18, 0x3, PT ;  /* 0x000000031200780c */ /* 0x000fda0003f05270 */
[----:B------:R-:W-:Y:S05]  /*6170*/  @!P0 BRA `(.L_x_117) ;  /* 0x0000000000048947 */ /* 0x000fea0003800000 */
[----:B------:R-:W-:Y:S01]  /*6180*/  BPT.TRAP 0x1 ;  /* 0x000000040000795c */ /* 0x000fe20000300000 */
.L_x_117:
[----:B------:R-:W0:Y:S01]  /*6190*/  S2R R5, SR_CgaCtaId ;  /* 0x0000000000057919 */ /* 0x000e220000008800 */
[----:B------:R-:W-:Y:S02]  /*61a0*/  MOV R0, 0x400 ;  /* 0x0000040000007802 */ /* 0x000fe40000000f00 */
[----:B------:R-:W-:Y:S02]  /*61b0*/  SHF.L.U32 R2, R3, 0x1f, RZ ;  /* 0x0000001f03027819 */ /* 0x000fe400000006ff */
[----:B0-----:R-:W-:-:S05]  /*61c0*/  LEA R5, R5, R0, 0x18 ;  /* 0x0000000005057211 */ /* 0x001fca00078ec0ff */
[----:B------:R-:W-:-:S04]  /*61d0*/  VIADD R5, R5, 0x28 ;  /* 0x0000002805057836 */ /* 0x000fc80000000000 */
[C---:B------:R-:W-:Y:S02]  /*61e0*/  IMAD R7, R8.reuse, 0x8, R5 ;  /* 0x0000000808077824 */ /* 0x040fe400078e0205 */
[----:B------:R-:W-:Y:S02]  /*61f0*/  VIADD R8, R8, 0x1 ;  /* 0x0000000108087836 */ /* 0x000fe40000000000 */
[----:B------:R-:W0:Y:S03]  /*6200*/  SYNCS.PHASECHK.TRANS64.TRYWAIT P0, [R7+URZ], R2 ;  /* 0x00000002070075a7 */ /* 0x000e26000800017f */
[----:B------:R-:W-:-:S04]  /*6210*/  ISETP.NE.AND P1, PT, R8, 0x5, PT ;  /* 0x000000050800780c */ /* 0x000fc80003f25270 */
[----:B------:R-:W-:Y:S02]  /*6220*/  SEL R0, RZ, 0x1, P1 ;  /* 0x00000001ff007807 */ /* 0x000fe40000800000 */
[----:B------:R-:W-:Y:S02]  /*6230*/  SEL R8, R8, RZ, P1 ;  /* 0x000000ff08087207 */ /* 0x000fe40000800000 */
[----:B------:R-:W-:-:S03]  /*6240*/  LOP3.LUT R9, R3, R0, RZ, 0x3c, !PT ;  /* 0x0000000003097212 */ /* 0x000fc600078e3cff */
[----:B------:R-:W-:Y:S01]  /*6250*/  IMAD R6, R8, 0x8, R5 ;  /* 0x0000000808067824 */ /* 0x000fe200078e0205 */
[----:B------:R-:W-:Y:S01]  /*6260*/  SHF.L.U32 R3, R9, 0x1f, RZ ;  /* 0x0000001f09037819 */ /* 0x000fe200000006ff */
[----:B0-----:R-:W-:Y:S06]  /*6270*/  @!P0 BRA `(.L_x_118) ;  /* 0x0000000400008947 */ /* 0x001fec0003800000 */
.L_x_130:
[----:B------:R-:W1:Y:S01]  /*6280*/  SYNCS.PHASECHK.TRANS64.TRYWAIT P0, [R6+URZ], R3 ;  /* 0x00000003060075a7 */ /* 0x000e62000800017f */
[----:B------:R-:W-:-:S05]  /*6290*/  VIADD R0, R8, 0x1 ;  /* 0x0000000108007836 */ /* 0x000fca0000000000 */
[----:B------:R-:W-:-:S04]  /*62a0*/  ISETP.NE.AND P1, PT, R0, 0x5, PT ;  /* 0x000000050000780c */ /* 0x000fc80003f25270 */
[----:B0-----:R-:W-:Y:S02]  /*62b0*/  SEL R2, RZ, 0x1, P1 ;  /* 0x00000001ff027807 */ /* 0x001fe40000800000 */
[----:B------:R-:W-:Y:S02]  /*62c0*/  SEL R0, R0, RZ, P1 ;  /* 0x000000ff00007207 */ /* 0x000fe40000800000 */
[----:B------:R-:W-:-:S03]  /*62d0*/  LOP3.LUT R9, R9, R2, RZ, 0x3c, !PT ;  /* 0x0000000209097212 */ /* 0x000fc600078e3cff */
[----:B------:R-:W-:Y:S01]  /*62e0*/  IMAD R7, R0, 0x8, R5 ;  /* 0x0000000800077824 */ /* 0x000fe200078e0205 */
[----:B------:R-:W-:Y:S01]  /*62f0*/  SHF.L.U32 R4, R9, 0x1f, RZ ;  /* 0x0000001f09047819 */ /* 0x000fe200000006ff */
[----:B-1----:R-:W-:Y:S06]  /*6300*/  @!P0 BRA `(.L_x_119) ;  /* 0x0000000000f08947 */ /* 0x002fec0003800000 */
.L_x_131:
[----:B------:R-:W1:Y:S01]  /*6310*/  SYNCS.PHASECHK.TRANS64.TRYWAIT P0, [R7+URZ], R4 ;  /* 0x00000004070075a7 */ /* 0x000e62000800017f */
[----:B------:R-:W-:-:S05]  /*6320*/  VIADD R0, R0, 0x1 ;  /* 0x0000000100007836 */ /* 0x000fca0000000000 */
[----:B------:R-:W-:-:S04]  /*6330*/  ISETP.NE.AND P1, PT, R0, 0x5, PT ;  /* 0x000000050000780c */ /* 0x000fc80003f25270 */
[----:B------:R-:W-:Y:S02]  /*6340*/  SEL R2, RZ, 0x1, P1 ;  /* 0x00000001ff027807 */ /* 0x000fe40000800000 */
[----:B------:R-:W-:Y:S02]  /*6350*/  SEL R0, R0, RZ, P1 ;  /* 0x000000ff00007207 */ /* 0x000fe40000800000 */
[----:B------:R-:W-:-:S03]  /*6360*/  LOP3.LUT R9, R9, R2, RZ, 0x3c, !PT ;  /* 0x0000000209097212 */ /* 0x000fc600078e3cff */
[----:B0-----:R-:W-:Y:S01]  /*6370*/  IMAD R6, R0, 0x8, R5 ;  /* 0x0000000800067824 */ /* 0x001fe200078e0205 */
[----:B------:R-:W-:Y:S01]  /*6380*/  SHF.L.U32 R3, R9, 0x1f, RZ ;  /* 0x0000001f09037819 */ /* 0x000fe200000006ff */
[----:B-1----:R-:W-:Y:S06]  /*6390*/  @!P0 BRA `(.L_x_120) ;  /* 0x0000000000e08947 */ /* 0x002fec0003800000 */
.L_x_132:
[----:B------:R-:W1:Y:S01]  /*63a0*/  SYNCS.PHASECHK.TRANS64.TRYWAIT P0, [R6+URZ], R3 ;  /* 0x00000003060075a7 */ /* 0x000e62000800017f */
[----:B------:R-:W-:-:S05]  /*63b0*/  VIADD R0, R0, 0x1 ;  /* 0x0000000100007836 */ /* 0x000fca0000000000 */
[----:B------:R-:W-:-:S04]  /*63c0*/  ISETP.NE.AND P1, PT, R0, 0x5, PT ;  /* 0x000000050000780c */ /* 0x000fc80003f25270 */
[----:B------:R-:W-:Y:S02]  /*63d0*/  SEL R2, RZ, 0x1, P1 ;  /* 0x00000001ff027807 */ /* 0x000fe40000800000 */
[----:B------:R-:W-:Y:S02]  /*63e0*/  SEL R0, R0, RZ, P1 ;  /* 0x000000ff00007207 */ /* 0x000fe40000800000 */
[----:B------:R-:W-:Y:S01]  /*63f0*/  LOP3.LUT R2, R9, R2, RZ, 0x3c, !PT ;  /* 0x0000000209027212 */ /* 0x000fe200078e3cff */
[----:B-1----:R-:W-:Y:S06]  /*6400*/  @!P0 BRA `(.L_x_121) ;  /* 0x0000000000d88947 */ /* 0x002fec0003800000 */
.L_x_133:
[----:B------:R-:W-:Y:S01]  /*6410*/  IMAD R5, R0, 0x8, R5 ;  /* 0x0000000800057824 */ /* 0x000fe200078e0205 */
[----:B------:R-:W-:-:S07]  /*6420*/  SHF.L.U32 R0, R2, 0x1f, RZ ;  /* 0x0000001f02007819 */ /* 0x000fce00000006ff */
.L_x_122:
[----:B--2---:R2:W3:Y:S02]  /*6430*/  SYNCS.PHASECHK.TRANS64.TRYWAIT P0, [R5+URZ], R0 ;  /* 0x00000000050075a7 */ /* 0x0044e4000800017f */
[----:B---3--:R-:W-:Y:S05]  /*6440*/  @!P0 NANOSLEEP.SYNCS 0x989680 ;  /* 0x009896800000895d */ /* 0x008fea0003900000 */
[----:B------:R-:W3:Y:S02]  /*6450*/  @!P0 SYNCS.PHASECHK.TRANS64 P0, [R5+URZ], R0 ;  /* 0x00000000050085a7 */ /* 0x000ee4000800007f */
[----:B---3--:R-:W-:Y:S05]  /*6460*/  @!P0 BRA `(.L_x_122) ;  /* 0xfffffffc00f08947 */ /* 0x008fea000383ffff */
.L_x_116:
[----:B------:R-:W-:Y:S05]  /*6470*/  BSYNC B0 ;  /* 0x0000000000007941 */ /* 0x000fea0003800000 */
.L_x_115:
[----:B------:R-:W-:Y:S05]  /*6480*/  EXIT ;  /* 0x000000000000794d */ /* 0x000fea0003800000 */
.L_x_21:
[----:B-1----:R1:W2:Y:S02]  /*6490*/  SYNCS.PHASECHK.TRANS64.TRYWAIT P1, [R3+URZ], R0 ;  /* 0x00000000030075a7 */ /* 0x0022a4000802017f */
[----:B--2---:R-:W-:Y:S05]  /*64a0*/  @!P1 NANOSLEEP.SYNCS 0x989680 ;  /* 0x009896800000995d */ /* 0x004fea0003900000 */
[----:B------:R-:W2:Y:S02]  /*64b0*/  @!P1 SYNCS.PHASECHK.TRANS64 P1, [R3+URZ], R0 ;  /* 0x00000000030095a7 */ /* 0x000ea4000802007f */
[----:B--2---:R-:W-:Y:S05]  /*64c0*/  @!P1 BRA `(.L_x_21) ;  /* 0xfffffffc00f09947 */ /* 0x004fea000383ffff */
[----:B------:R-:W-:Y:S05]  /*64d0*/  BRA `(.L_x_20) ;  /* 0xffffffb000bc7947 */ /* 0x000fea000383ffff */
.L_x_26:
[----:B-1----:R1:W2:Y:S02]  /*64e0*/  SYNCS.PHASECHK.TRANS64.TRYWAIT P1, [R5+URZ], R4 ;  /* 0x00000004050075a7 */ /* 0x0022a4000802017f */
[----:B--2---:R-:W-:Y:S05]  /*64f0*/  @!P1 NANOSLEEP.SYNCS 0x989680 ;  /* 0x009896800000995d */ /* 0x004fea0003900000 */
[----:B------:R-:W2:Y:S02]  /*6500*/  @!P1 SYNCS.PHASECHK.TRANS64 P1, [R5+URZ], R4 ;  /* 0x00000004050095a7 */ /* 0x000ea4000802007f */
[----:B--2---:R-:W-:Y:S05]  /*6510*/  @!P1 BRA `(.L_x_26) ;  /* 0xfffffffc00f09947 */ /* 0x004fea000383ffff */
[----:B------:R-:W-:Y:S05]  /*6520*/  BRA `(.L_x_25) ;  /* 0xffffffb800087947 */ /* 0x000fea000383ffff */
.L_x_103:
[----:B------:R-:W-:Y:S01]  /*6530*/  BSSY B1, `(.L_x_123) ;  /* 0x0000006000017945 */ /* 0x000fe20003800000 */
[----:B------:R-:W-:-:S07]  /*6540*/  IMAD.MOV.U32 R15, RZ, RZ, -0x1 ;  /* 0xffffffffff0f7424 */ /* 0x000fce00078e00ff */
[----:B------:R-:W-:Y:S05]  /*6550*/  WARPSYNC.COLLECTIVE R15, `(.L_x_124) ;  /* 0x000000000f0c7348 */ /* 0x000fea0003c00000 */
[----:B------:R-:W-:Y:S02]  /*6560*/  ELECT P6, UR62, PT ;  /* 0x00000000003e782f */ /* 0x000fe400038c0000 */
[----:B------:R-:W-:Y:S01]  /*6570*/  MOV R14, UR62 ;  /* 0x0000003e000e7c02 */ /* 0x000fe20008000f00 */
[----:B------:R-:W-:Y:S10]  /*6580*/  ENDCOLLECTIVE ;  /* 0x000000000000791b */ /* 0x000ff40003800000 */
.L_x_124:
[----:B------:R-:W-:Y:S05]  /*6590*/  BSYNC B1 ;  /* 0x0000000000017941 */ /* 0x000fea0003800000 */
.L_x_123:
[----:B------:R-:W-:Y:S05]  /*65a0*/  BRA `(.L_x_125) ;  /* 0xffffffec00ec7947 */ /* 0x000fea000383ffff */
.L_x_106:
[----:B-1----:R1:W2:Y:S02]  /*65b0*/  SYNCS.PHASECHK.TRANS64.TRYWAIT P0, [R23+URZ+0x28], R14 ;  /* 0x0000280e170075a7 */ /* 0x0022a4000800017f */
[----:B--2---:R-:W-:Y:S05]  /*65c0*/  @!P0 NANOSLEEP.SYNCS 0x989680 ;  /* 0x009896800000895d */ /* 0x004fea0003900000 */
[----:B------:R-:W2:Y:S02]  /*65d0*/  @!P0 SYNCS.PHASECHK.TRANS64 P0, [R23+URZ+0x28], R14 ;  /* 0x0000280e170085a7 */ /* 0x000ea4000800007f */
[----:B--2---:R-:W-:Y:S05]  /*65e0*/  @!P0 BRA `(.L_x_106) ;  /* 0xfffffffc00f08947 */ /* 0x004fea000383ffff */
[----:B------:R-:W-:Y:S05]  /*65f0*/  BRA `(.L_x_126) ;  /* 0xfffffff000247947 */ /* 0x000fea000383ffff */
.L_x_114:
[----:B------:R-:W-:Y:S01]  /*6600*/  BSSY B0, `(.L_x_127) ;  /* 0x0000006000007945 */ /* 0x000fe20003800000 */
[----:B------:R-:W-:-:S07]  /*6610*/  IMAD.MOV.U32 R15, RZ, RZ, -0x1 ;  /* 0xffffffffff0f7424 */ /* 0x000fce00078e00ff */
[----:B------:R-:W-:Y:S05]  /*6620*/  WARPSYNC.COLLECTIVE R15, `(.L_x_128) ;  /* 0x000000000f0c7348 */ /* 0x000fea0003c00000 */
[----:B------:R-:W-:Y:S02]  /*6630*/  ELECT P6, UR62, PT ;  /* 0x00000000003e782f */ /* 0x000fe400038c0000 */
[----:B------:R-:W-:Y:S01]  /*6640*/  MOV R14, UR62 ;  /* 0x0000003e000e7c02 */ /* 0x000fe20008000f00 */
[----:B------:R-:W-:Y:S10]  /*6650*/  ENDCOLLECTIVE ;  /* 0x000000000000791b */ /* 0x000ff40003800000 */
.L_x_128:
[----:B------:R-:W-:Y:S05]  /*6660*/  BSYNC B0 ;  /* 0x0000000000007941 */ /* 0x000fea0003800000 */
.L_x_127:
[----:B------:R-:W-:Y:S05]  /*6670*/  BRA `(.L_x_129) ;  /* 0xfffffff800ac7947 */ /* 0x000fea000383ffff */
.L_x_118:
[----:B0-----:R0:W1:Y:S02]  /*6680*/  SYNCS.PHASECHK.TRANS64.TRYWAIT P0, [R7+URZ], R2 ;  /* 0x00000002070075a7 */ /* 0x001064000800017f */
[----:B-1----:R-:W-:Y:S05]  /*6690*/  @!P0 NANOSLEEP.SYNCS 0x989680 ;  /* 0x009896800000895d */ /* 0x002fea0003900000 */
[----:B------:R-:W1:Y:S02]  /*66a0*/  @!P0 SYNCS.PHASECHK.TRANS64 P0, [R7+URZ], R2 ;  /* 0x00000002070085a7 */ /* 0x000e64000800007f */
[----:B-1----:R-:W-:Y:S05]  /*66b0*/  @!P0 BRA `(.L_x_118) ;  /* 0xfffffffc00f08947 */ /* 0x002fea000383ffff */
[----:B------:R-:W-:Y:S05]  /*66c0*/  BRA `(.L_x_130) ;  /* 0xfffffff800ec7947 */ /* 0x000fea000383ffff */
.L_x_119:
[----:B0-----:R0:W1:Y:S02]  /*66d0*/  SYNCS.PHASECHK.TRANS64.TRYWAIT P0, [R6+URZ], R3 ;  /* 0x00000003060075a7 */ /* 0x001064000800017f */
[----:B-1----:R-:W-:Y:S05]  /*66e0*/  @!P0 NANOSLEEP.SYNCS 0x989680 ;  /* 0x009896800000895d */ /* 0x002fea0003900000 */
[----:B------:R-:W1:Y:S02]  /*66f0*/  @!P0 SYNCS.PHASECHK.TRANS64 P0, [R6+URZ], R3 ;  /* 0x00000003060085a7 */ /* 0x000e64000800007f */
[----:B-1----:R-:W-:Y:S05]  /*6700*/  @!P0 BRA `(.L_x_119) ;  /* 0xfffffffc00f08947 */ /* 0x002fea000383ffff */
[----:B------:R-:W-:Y:S05]  /*6710*/  BRA `(.L_x_131) ;  /* 0xfffffff800fc7947 */ /* 0x000fea000383ffff */
.L_x_120:
[----:B0-----:R0:W1:Y:S02]  /*6720*/  SYNCS.PHASECHK.TRANS64.TRYWAIT P0, [R7+URZ], R4 ;  /* 0x00000004070075a7 */ /* 0x001064000800017f */
[----:B-1----:R-:W-:Y:S05]  /*6730*/  @!P0 NANOSLEEP.SYNCS 0x989680 ;  /* 0x009896800000895d */ /* 0x002fea0003900000 */
[----:B------:R-:W1:Y:S02]  /*6740*/  @!P0 SYNCS.PHASECHK.TRANS64 P0, [R7+URZ], R4 ;  /* 0x00000004070085a7 */ /* 0x000e64000800007f */
[----:B-1----:R-:W-:Y:S05]  /*6750*/  @!P0 BRA `(.L_x_120) ;  /* 0xfffffffc00f08947 */ /* 0x002fea000383ffff */
[----:B------:R-:W-:Y:S05]  /*6760*/  BRA `(.L_x_132) ;  /* 0xfffffffc000c7947 */ /* 0x000fea000383ffff */
.L_x_121:
[----:B-1----:R1:W2:Y:S02]  /*6770*/  SYNCS.PHASECHK.TRANS64.TRYWAIT P0, [R6+URZ], R3 ;  /* 0x00000003060075a7 */ /* 0x0022a4000800017f */
[----:B--2---:R-:W-:Y:S05]  /*6780*/  @!P0 NANOSLEEP.SYNCS 0x989680 ;  /* 0x009896800000895d */ /* 0x004fea0003900000 */
[----:B------:R-:W2:Y:S02]  /*6790*/  @!P0 SYNCS.PHASECHK.TRANS64 P0, [R6+URZ], R3 ;  /* 0x00000003060085a7 */ /* 0x000ea4000800007f */
[----:B--2---:R-:W-:Y:S05]  /*67a0*/  @!P0 BRA `(.L_x_121) ;  /* 0xfffffffc00f08947 */ /* 0x004fea000383ffff */
[----:B------:R-:W-:Y:S05]  /*67b0*/  BRA `(.L_x_133) ;  /* 0xfffffffc00147947 */ /* 0x000fea000383ffff */
.L_x_134:
[----:B------:R-:W-:-:S00]  /*67c0*/  BRA `(.L_x_134) ;  /* 0xfffffffc00fc7947 */ /* 0x000fc0000383ffff */
[----:B------:R-:W-:-:S00]  /*67d0*/  NOP ;  /* 0x0000000000007918 */ /* 0x000fc00000000000 */
        /* <DEDUP_REMOVED lines=10> */
.L_x_135:


//--------------------- .nv.global.init           --------------------------
	.section	.nv.global.init,"aw",@progbits
.nv.global.init:
	.type		$str$22,@object
	.size		$str$22,($str$23 - $str$22)
$str$22:
        /*0000*/ 	.byte	0x6b, 0x5f, 0x74, 0x69, 0x6c, 0x65, 0x5f, 0x63, 0x6f, 0x75, 0x6e, 0x74, 0x20, 0x3e, 0x3d, 0x20
        /*0010*/ 	.byte	0x31, 0x00
	.type		$str$23,@object
	.size		$str$23,(__unnamed_1 - $str$23)
$str$23:
        /*0012*/ 	.byte	0x2f, 0x74, 0x6d, 0x70, 0x2f, 0x63, 0x75, 0x74, 0x6c, 0x61, 0x73, 0x73, 0x5f, 0x73, 0x77, 0x65
        /*0022*/ 	.byte	0x65, 0x70, 0x5f, 0x73, 0x72, 0x63, 0x2f, 0x69, 0x6e, 0x63, 0x6c, 0x75, 0x64, 0x65, 0x2f, 0x63
        /*0032*/ 	.byte	0x75, 0x74, 0x6c, 0x61, 0x73, 0x73, 0x2f, 0x67, 0x65, 0x6d, 0x6d, 0x2f, 0x63, 0x6f, 0x6c, 0x6c
        /*0042*/ 	.byte	0x65, 0x63, 0x74, 0x69, 0x76, 0x65, 0x2f, 0x73, 0x6d, 0x39, 0x30, 0x5f, 0x6d, 0x6d, 0x61, 0x5f
        /*0052*/ 	.byte	0x74, 0x6d, 0x61, 0x5f, 0x67, 0x6d, 0x6d, 0x61, 0x5f, 0x73, 0x73, 0x5f, 0x77, 0x61, 0x72, 0x70
        /*0062*/ 	.byte	0x73, 0x70, 0x65, 0x63, 0x69, 0x61, 0x6c, 0x69, 0x7a, 0x65, 0x64, 0x2e, 0x68, 0x70, 0x70, 0x00
	.type		__unnamed_1,@object
	.size		__unnamed_1,(.L_0 - __unnamed_1)
__unnamed_1:
        /*0072*/ 	.byte	0x76, 0x6f, 0x69, 0x64, 0x20, 0x63, 0x75, 0x74, 0x6c, 0x61, 0x73, 0x73, 0x3a, 0x3a, 0x67, 0x65
        /* <DEDUP_REMOVED lines=180> */
        /*0bc2*/ 	.byte	0x65, 0x3a, 0x3a, 0x69, 0x64, 0x65, 0x6e, 0x74, 0x69, 0x74, 0x79, 0x5d, 0x00
.L_0:


//--------------------- .nv.shared._ZN7cutlass13device_kernelINS_4gemm6kernel13GemmUniversalIN4cute5tupleIJiiiiEEENS1_10collective13CollectiveMmaINS1_34MainloopSm90TmaGmmaWarpSpecializedILi5ENS5_IJNS4_1CILi2EEENSA_ILi1EEESC_EEENS1_35KernelTmaWarpSpecializedCooperativeEEENS5_IJNSA_ILi128EEENSA_ILi64EEESG_EEENS_10bfloat16_tENS5_IJlSC_lEEESJ_SK_NS4_8TiledMMAINS4_8MMA_AtomIJNS4_4SM904GMMA27MMA_64x64x16_F32BF16BF16_SSILNSO_5MajorE0ELSQ_0ELNSO_7ScaleInE1ELSR_1EEEEEENS4_6LayoutISD_NS5_IJSC_NSA_ILi0EEESV_EEEEENS5_IJNS4_10UnderscoreESY_SY_EEEEENS4_13SM90_TMA_LOADENS4_14ComposedLayoutINS4_7SwizzleILi3ELi4ELi3EEENS4_18smem_ptr_flag_bitsILi16EEENSU_INS5_IJNSA_ILi8EEESH_EEENS5_IJSH_SC_EEEEEEEvNS4_8identityENS4_23SM90_TMA_LOAD_MULTICASTES1B_vS1C_EENS_8epilogue10collective6detail29Sm90TmaWarpSpecializedAdapterINS1G_15DefaultEpilogueISJ_SK_SK_NS1F_6thread17LinearCombinationISJ_Li1EffLNS1K_9ScaleType4KindE0ELNS_15FloatRoundStyleE2ESJ_EENS1_15EpilogueDefaultEEEEEvvEEEEvNT_6ParamsE --------------------------
	.section	.nv.shared._ZN7cutlass13device_kernelINS_4gemm6kernel13GemmUniversalIN4cute5tupleIJiiiiEEENS1_10collective13CollectiveMmaINS1_34MainloopSm90TmaGmmaWarpSpecializedILi5ENS5_IJNS4_1CILi2EEENSA_ILi1EEESC_EEENS1_35KernelTmaWarpSpecializedCooperativeEEENS5_IJNSA_ILi128EEENSA_ILi64EEESG_EEENS_10bfloat16_tENS5_IJlSC_lEEESJ_SK_NS4_8TiledMMAINS4_8MMA_AtomIJNS4_4SM904GMMA27MMA_64x64x16_F32BF16BF16_SSILNSO_5MajorE0ELSQ_0ELNSO_7ScaleInE1ELSR_1EEEEEENS4_6LayoutISD_NS5_IJSC_NSA_ILi0EEESV_EEEEENS5_IJNS4_10UnderscoreESY_SY_EEEEENS4_13SM90_TMA_LOADENS4_14ComposedLayoutINS4_7SwizzleILi3ELi4ELi3EEENS4_18smem_ptr_flag_bitsILi16EEENSU_INS5_IJNSA_ILi8EEESH_EEENS5_IJSH_SC_EEEEEEEvNS4_8identityENS4_23SM90_TMA_LOAD_MULTICASTES1B_vS1C_EENS_8epilogue10collective6detail29Sm90TmaWarpSpecializedAdapterINS1G_15DefaultEpilogueISJ_SK_SK_NS1F_6thread17LinearCombinationISJ_Li1EffLNS1K_9ScaleType4KindE0ELNS_15FloatRoundStyleE2ESJ_EENS1_15EpilogueDefaultEEEEEvvEEEEvNT_6ParamsE,"aw",@nobits
	.sectionflags	@""
	.align	16
	.zero		1024


//--------------------- .nv.shared.reserved.0     --------------------------
	.section	.nv.shared.reserved.0,"aw",@nobits
	.weak		__nv_reservedSMEM_offset_0_alias
	.size		__nv_reservedSMEM_offset_0_alias, 0, 0
	.other		__nv_reservedSMEM_offset_0_alias,@"STO_CUDA_RESERVED_SHARED STV_DEFAULT"
__nv_reservedSMEM_offset_0_alias:
	.zero		0


//--------------------- .nv.global                --------------------------
	.section	.nv.global,"aw",@nobits
.nv.global:
	.type		_ZN39_INTERNAL_6226d9e1_4_k_cu_51c2f067_39594cute1_E,@object
	.size		_ZN39_INTERNAL_6226d9e1_4_k_cu_51c2f067_39594cute1_E,(_ZN39_INTERNAL_6226d9e1_4_k_cu_51c2f067_39594cuda3std3__45__cpo6cbeginE - _ZN39_INTERNAL_6226d9e1_4_k_cu_51c2f067_39594cute1_E)
_ZN39_INTERNAL_6226d9e1_4_k_cu_51c2f067_39594cute1_E:
	.zero		1
	.type		_ZN39_INTERNAL_6226d9e1_4_k_cu_51c2f067_39594cuda3std3__45__cpo6cbeginE,@object
	.size		_ZN39_INTERNAL_6226d9e1_4_k_cu_51c2f067_39594cuda3std3__45__cpo6cbeginE,(_ZN39_INTERNAL_6226d9e1_4_k_cu_51c2f067_39594cuda3std3__48in_placeE - _ZN39_INTERNAL_6226d9e1_4_k_cu_51c2f067_39594cuda3std3__45__cpo6cbeginE)
_ZN39_INTERNAL_6226d9e1_4_k_cu_51c2f067_39594cuda3std3__45__cpo6cbeginE:
	.zero		1
	.type		_ZN39_INTERNAL_6226d9e1_4_k_cu_51c2f067_39594cuda3std3__48in_placeE,@object
	.size		_ZN39_INTERNAL_6226d9e1_4_k_cu_51c2f067_39594cuda3std3__48in_placeE,(_ZN39_INTERNAL_6226d9e1_4_k_cu_51c2f067_39594cuda3std6ranges3__45__cpo9iter_moveE - _ZN39_INTERNAL_6226d9e1_4_k_cu_51c2f067_39594cuda3std3__48in_placeE)
_ZN39_INTERNAL_6226d9e1_4_k_cu_51c2f067_39594cuda3std3__48in_placeE:
	.zero		1
	.type		_ZN39_INTERNAL_6226d9e1_4_k_cu_51c2f067_39594cuda3std6ranges3__45__cpo9iter_moveE,@object
	.size		_ZN39_INTERNAL_6226d9e1_4_k_cu_51c2f067_39594cuda3std6ranges3__45__cpo9iter_moveE,(_ZN39_INTERNAL_6226d9e1_4_k_cu_51c2f067_39594cuda3std3__45__cpo5beginE - _ZN39_INTERNAL_6226d9e1_4_k_cu_51c2f067_39594cuda3std6ranges3__45__cpo9iter_moveE)
_ZN39_INTERNAL_6226d9e1_4_k_cu_51c2f067_39594cuda3std6ranges3__45__cpo9iter_moveE:
	.zero		1
	.type		_ZN39_INTERNAL_6226d9e1_4_k_cu_51c2f067_39594cuda3std3__45__cpo5beginE,@object
	.size		_ZN39_INTERNAL_6226d9e1_4_k_cu_51c2f067_39594cuda3std3__45__cpo5beginE,(_ZN39_INTERNAL_6226d9e1_4_k_cu_51c2f067_39594cuda3std3__441_GLOBAL__N__6226d9e1_4_k_cu_51c2f067_39596ignoreE - _ZN39_INTERNAL_6226d9e1_4_k_cu_51c2f067_39594cuda3std3__45__cpo5beginE)
_ZN39_INTERNAL_6226d9e1_4_k_cu_51c2f067_39594cuda3std3__45__cpo5beginE:
	.zero		1
	.type		_ZN39_INTERNAL_6226d9e1_4_k_cu_51c2f067_39594cuda3std3__441_GLOBAL__N__6226d9e1_4_k_cu_51c2f067_39596ignoreE,@object
	.size		_ZN39_INTERNAL_6226d9e1_4_k_cu_51c2f067_39594cuda3std3__441_GLOBAL__N__6226d9e1_4_k_cu_51c2f067_39596ignoreE,(_ZN39_INTERNAL_6226d9e1_4_k_cu_51c2f067_39594cute7productE - _ZN39_INTERNAL_6226d9e1_4_k_cu_51c2f067_39594cuda3std3__441_GLOBAL__N__6226d9e1_4_k_cu_51c2f067_39596ignoreE)
_ZN39_INTERNAL_6226d9e1_4_k_cu_51c2f067_39594cuda3std3__441_GLOBAL__N__6226d9e1_4_k_cu_51c2f067_39596ignoreE:
	.zero		1
	.type		_ZN39_INTERNAL_6226d9e1_4_k_cu_51c2f067_39594cute7productE,@object
	.size		_ZN39_INTERNAL_6226d9e1_4_k_cu_51c2f067_39594cute7productE,(_ZN39_INTERNAL_6226d9e1_4_k_cu_51c2f067_39594cuda3std3__45__cpo3endE - _ZN39_INTERNAL_6226d9e1_4_k_cu_51c2f067_39594cute7productE)
_ZN39_INTERNAL_6226d9e1_4_k_cu_51c2f067_39594cute7productE:
	.zero		1
	.type		_ZN39_INTERNAL_6226d9e1_4_k_cu_51c2f067_39594cuda3std3__45__cpo3endE,@object
	.size		_ZN39_INTERNAL_6226d9e1_4_k_cu_51c2f067_39594cuda3std3__45__cpo3endE,(_ZN39_INTERNAL_6226d9e1_4_k_cu_51c2f067_39594cuda3std3__419piecewise_constructE - _ZN39_INTERNAL_6226d9e1_4_k_cu_51c2f067_39594cuda3std3__45__cpo3endE)
_ZN39_INTERNAL_6226d9e1_4_k_cu_51c2f067_39594cuda3std3__45__cpo3endE:
	.zero		1
	.type		_ZN39_INTERNAL_6226d9e1_4_k_cu_51c2f067_39594cuda3std3__419piecewise_constructE,@object
	.size		_ZN39_INTERNAL_6226d9e1_4_k_cu_51c2f067_39594cuda3std3__419piecewise_constructE,(_ZN39_INTERNAL_6226d9e1_4_k_cu_51c2f067_39594cuda3std3__45__cpo4cendE - _ZN39_INTERNAL_6226d9e1_4_k_cu_51c2f067_39594cuda3std3__419piecewise_constructE)
_ZN39_INTERNAL_6226d9e1_4_k_cu_51c2f067_39594cuda3std3__419piecewise_constructE:
	.zero		1
	.type		_ZN39_INTERNAL_6226d9e1_4_k_cu_51c2f067_39594cuda3std3__45__cpo4cendE,@object
	.size		_ZN39_INTERNAL_6226d9e1_4_k_cu_51c2f067_39594cuda3std3__45__cpo4cendE,(_ZN39_INTERNAL_6226d9e1_4_k_cu_51c2f067_39594cuda3std6ranges3__45__cpo4swapE - _ZN39_INTERNAL_6226d9e1_4_k_cu_51c2f067_39594cuda3std3__45__cpo4cendE)
_ZN39_INTERNAL_6226d9e1_4_k_cu_51c2f067_39594cuda3std3__45__cpo4cendE:
	.zero		1
	.type		_ZN39_INTERNAL_6226d9e1_4_k_cu_51c2f067_39594cuda3std6ranges3__45__cpo4swapE,@object
	.size		_ZN39_INTERNAL_6226d9e1_4_k_cu_51c2f067_39594cuda3std6ranges3__45__cpo4swapE,(.L_8 - _ZN39_INTERNAL_6226d9e1_4_k_cu_51c2f067_39594cuda3std6ranges3__45__cpo4swapE)
_ZN39_INTERNAL_6226d9e1_4_k_cu_51c2f067_39594cuda3std6ranges3__45__cpo4swapE:
	.zero		1
.L_8:


//--------------------- .nv.constant0._ZN7cutlass13device_kernelINS_4gemm6kernel13GemmUniversalIN4cute5tupleIJiiiiEEENS1_10collective13CollectiveMmaINS1_34MainloopSm90TmaGmmaWarpSpecializedILi5ENS5_IJNS4_1CILi2EEENSA_ILi1EEESC_EEENS1_35KernelTmaWarpSpecializedCooperativeEEENS5_IJNSA_ILi128EEENSA_ILi64EEESG_EEENS_10bfloat16_tENS5_IJlSC_lEEESJ_SK_NS4_8TiledMMAINS4_8MMA_AtomIJNS4_4SM904GMMA27MMA_64x64x16_F32BF16BF16_SSILNSO_5MajorE0ELSQ_0ELNSO_7ScaleInE1ELSR_1EEEEEENS4_6LayoutISD_NS5_IJSC_NSA_ILi0EEESV_EEEEENS5_IJNS4_10UnderscoreESY_SY_EEEEENS4_13SM90_TMA_LOADENS4_14ComposedLayoutINS4_7SwizzleILi3ELi4ELi3EEENS4_18smem_ptr_flag_bitsILi16EEENSU_INS5_IJNSA_ILi8EEESH_EEENS5_IJSH_SC_EEEEEEEvNS4_8identityENS4_23SM90_TMA_LOAD_MULTICASTES1B_vS1C_EENS_8epilogue10collective6detail29Sm90TmaWarpSpecializedAdapterINS1G_15DefaultEpilogueISJ_SK_SK_NS1F_6thread17LinearCombinationISJ_Li1EffLNS1K_9ScaleType4KindE0ELNS_15FloatRoundStyleE2ESJ_EENS1_15EpilogueDefaultEEEEEvvEEEEvNT_6ParamsE --------------------------
	.section	.nv.constant0._ZN7cutlass13device_kernelINS_4gemm6kernel13GemmUniversalIN4cute5tupleIJiiiiEEENS1_10collective13CollectiveMmaINS1_34MainloopSm90TmaGmmaWarpSpecializedILi5ENS5_IJNS4_1CILi2EEENSA_ILi1EEESC_EEENS1_35KernelTmaWarpSpecializedCooperativeEEENS5_IJNSA_ILi128EEENSA_ILi64EEESG_EEENS_10bfloat16_tENS5_IJlSC_lEEESJ_SK_NS4_8TiledMMAINS4_8MMA_AtomIJNS4_4SM904GMMA27MMA_64x64x16_F32BF16BF16_SSILNSO_5MajorE0ELSQ_0ELNSO_7ScaleInE1ELSR_1EEEEEENS4_6LayoutISD_NS5_IJSC_NSA_ILi0EEESV_EEEEENS5_IJNS4_10UnderscoreESY_SY_EEEEENS4_13SM90_TMA_LOADENS4_14ComposedLayoutINS4_7SwizzleILi3ELi4ELi3EEENS4_18smem_ptr_flag_bitsILi16EEENSU_INS5_IJNSA_ILi8EEESH_EEENS5_IJSH_SC_EEEEEEEvNS4_8identityENS4_23SM90_TMA_LOAD_MULTICASTES1B_vS1C_EENS_8epilogue10collective6detail29Sm90TmaWarpSpecializedAdapterINS1G_15DefaultEpilogueISJ_SK_SK_NS1F_6thread17LinearCombinationISJ_Li1EffLNS1K_9ScaleType4KindE0ELNS_15FloatRoundStyleE2ESJ_EENS1_15EpilogueDefaultEEEEEvvEEEEvNT_6ParamsE,"a",@progbits
	.sectionflags	@""
	.align	4
.nv.constant0._ZN7cutlass13device_kernelINS_4gemm6kernel13GemmUniversalIN4cute5tupleIJiiiiEEENS1_10collective13CollectiveMmaINS1_34MainloopSm90TmaGmmaWarpSpecializedILi5ENS5_IJNS4_1CILi2EEENSA_ILi1EEESC_EEENS1_35KernelTmaWarpSpecializedCooperativeEEENS5_IJNSA_ILi128EEENSA_ILi64EEESG_EEENS_10bfloat16_tENS5_IJlSC_lEEESJ_SK_NS4_8TiledMMAINS4_8MMA_AtomIJNS4_4SM904GMMA27MMA_64x64x16_F32BF16BF16_SSILNSO_5MajorE0ELSQ_0ELNSO_7ScaleInE1ELSR_1EEEEEENS4_6LayoutISD_NS5_IJSC_NSA_ILi0EEESV_EEEEENS5_IJNS4_10UnderscoreESY_SY_EEEEENS4_13SM90_TMA_LOADENS4_14ComposedLayoutINS4_7SwizzleILi3ELi4ELi3EEENS4_18smem_ptr_flag_bitsILi16EEENSU_INS5_IJNSA_ILi8EEESH_EEENS5_IJSH_SC_EEEEEEEvNS4_8identityENS4_23SM90_TMA_LOAD_MULTICASTES1B_vS1C_EENS_8epilogue10collective6detail29Sm90TmaWarpSpecializedAdapterINS1G_15DefaultEpilogueISJ_SK_SK_NS1F_6thread17LinearCombinationISJ_Li1EffLNS1K_9ScaleType4KindE0ELNS_15FloatRoundStyleE2ESJ_EENS1_15EpilogueDefaultEEEEEvvEEEEvNT_6ParamsE:
	.zero		1664


//--------------------- SYMBOLS --------------------------

	.type		.nv.reservedSmem.offset0,@object
	.size		.nv.reservedSmem.offset0,0x4
	.type		__assertfail,@function
